	.headerflags	@"EF_CUDA_TEXMODE_UNIFIED EF_CUDA_64BIT_ADDRESS EF_CUDA_SM86 EF_CUDA_VIRTUAL_SM(EF_CUDA_SM86)"
	.elftype	@"ET_REL"


//--------------------- .nv.info                  --------------------------
	.section	.nv.info,"",@"SHT_CUDA_INFO"
	.align	4


	//----- nvinfo : EIATTR_REGCOUNT
	.align		4
        /*0000*/ 	.byte	0x04, 0x2f
        /*0002*/ 	.short	(.L_25 - .L_24)
	.align		4
.L_24:
        /*0004*/ 	.word	index@(_Z7pre_fntPjS_jS_)
        /*0008*/ 	.word	0x0000000a


	//----- nvinfo : EIATTR_MAX_STACK_SIZE
	.align		4
.L_25:
        /*000c*/ 	.byte	0x04, 0x23
        /*000e*/ 	.short	(.L_27 - .L_26)
	.align		4
.L_26:
        /*0010*/ 	.word	index@(_Z7pre_fntPjS_jS_)
        /*0014*/ 	.word	0x00000000


	//----- nvinfo : EIATTR_FRAME_SIZE
	.align		4
.L_27:
        /*0018*/ 	.byte	0x04, 0x11
        /*001a*/ 	.short	(.L_29 - .L_28)
	.align		4
.L_28:
        /*001c*/ 	.word	index@(_Z7pre_fntPjS_jS_)
        /*0020*/ 	.word	0x00000000


	//----- nvinfo : EIATTR_REGCOUNT
	.align		4
.L_29:
        /*0024*/ 	.byte	0x04, 0x2f
        /*0026*/ 	.short	(.L_31 - .L_30)
	.align		4
.L_30:
        /*0028*/ 	.word	index@(_Z5fnt_iPjjbS_)
        /*002c*/ 	.word	0x0000000e


	//----- nvinfo : EIATTR_MAX_STACK_SIZE
	.align		4
.L_31:
        /*0030*/ 	.byte	0x04, 0x23
        /*0032*/ 	.short	(.L_33 - .L_32)
	.align		4
.L_32:
        /*0034*/ 	.word	index@(_Z5fnt_iPjjbS_)
        /*0038*/ 	.word	0x00000000


	//----- nvinfo : EIATTR_FRAME_SIZE
	.align		4
.L_33:
        /*003c*/ 	.byte	0x04, 0x11
        /*003e*/ 	.short	(.L_35 - .L_34)
	.align		4
.L_34:
        /*0040*/ 	.word	index@(_Z5fnt_iPjjbS_)
        /*0044*/ 	.word	0x00000000


	//----- nvinfo : EIATTR_REGCOUNT
	.align		4
.L_35:
        /*0048*/ 	.byte	0x04, 0x2f
        /*004a*/ 	.short	(.L_37 - .L_36)
	.align		4
.L_36:
        /*004c*/ 	.word	index@(_Z7end_fntPjjS_)
        /*0050*/ 	.word	0x0000000e


	//----- nvinfo : EIATTR_MAX_STACK_SIZE
	.align		4
.L_37:
        /*0054*/ 	.byte	0x04, 0x23
        /*0056*/ 	.short	(.L_39 - .L_38)
	.align		4
.L_38:
        /*0058*/ 	.word	index@(_Z7end_fntPjjS_)
        /*005c*/ 	.word	0x00000000


	//----- nvinfo : EIATTR_FRAME_SIZE
	.align		4
.L_39:
        /*0060*/ 	.byte	0x04, 0x11
        /*0062*/ 	.short	(.L_41 - .L_40)
	.align		4
.L_40:
        /*0064*/ 	.word	index@(_Z7end_fntPjjS_)
        /*0068*/ 	.word	0x00000000


	//----- nvinfo : EIATTR_REGCOUNT
	.align		4
.L_41:
        /*006c*/ 	.byte	0x04, 0x2f
        /*006e*/ 	.short	(.L_43 - .L_42)
	.align		4
.L_42:
        /*0070*/ 	.word	index@(_Z5d_fntPjS_jjjS_S_S_)
        /*0074*/ 	.word	0x0000004e


	//----- nvinfo : EIATTR_MAX_STACK_SIZE
	.align		4
.L_43:
        /*0078*/ 	.byte	0x04, 0x23
        /*007a*/ 	.short	(.L_45 - .L_44)
	.align		4
.L_44:
        /*007c*/ 	.word	index@(_Z5d_fntPjS_jjjS_S_S_)
        /*0080*/ 	.word	0x00000000


	//----- nvinfo : EIATTR_FRAME_SIZE
	.align		4
.L_45:
        /*0084*/ 	.byte	0x04, 0x11
        /*0086*/ 	.short	(.L_47 - .L_46)
	.align		4
.L_46:
        /*0088*/ 	.word	index@(_Z5d_fntPjS_jjjS_S_S_)
        /*008c*/ 	.word	0x00000000


	//----- nvinfo : EIATTR_REGCOUNT
	.align		4
.L_47:
        /*0090*/ 	.byte	0x04, 0x2f
        /*0092*/ 	.short	(.L_49 - .L_48)
	.align		4
.L_48:
        /*0094*/ 	.word	index@(_Z5g_fntPjS_jjjS_S_S_)
        /*0098*/ 	.word	0x0000001a


	//----- nvinfo : EIATTR_MAX_STACK_SIZE
	.align		4
.L_49:
        /*009c*/ 	.byte	0x04, 0x23
        /*009e*/ 	.short	(.L_51 - .L_50)
	.align		4
.L_50:
        /*00a0*/ 	.word	index@(_Z5g_fntPjS_jjjS_S_S_)
        /*00a4*/ 	.word	0x00000000


	//----- nvinfo : EIATTR_FRAME_SIZE
	.align		4
.L_51:
        /*00a8*/ 	.byte	0x04, 0x11
        /*00aa*/ 	.short	(.L_53 - .L_52)
	.align		4
.L_52:
        /*00ac*/ 	.word	index@(_Z5g_fntPjS_jjjS_S_S_)
        /*00b0*/ 	.word	0x00000000


	//----- nvinfo : EIATTR_REGCOUNT
	.align		4
.L_53:
        /*00b4*/ 	.byte	0x04, 0x2f
        /*00b6*/ 	.short	(.L_55 - .L_54)
	.align		4
.L_54:
        /*00b8*/ 	.word	index@(_Z14g_vector_mul_iPjS_S_)
        /*00bc*/ 	.word	0x0000000e


	//----- nvinfo : EIATTR_MAX_STACK_SIZE
	.align		4
.L_55:
        /*00c0*/ 	.byte	0x04, 0x23
        /*00c2*/ 	.short	(.L_57 - .L_56)
	.align		4
.L_56:
        /*00c4*/ 	.word	index@(_Z14g_vector_mul_iPjS_S_)
        /*00c8*/ 	.word	0x00000000


	//----- nvinfo : EIATTR_FRAME_SIZE
	.align		4
.L_57:
        /*00cc*/ 	.byte	0x04, 0x11
        /*00ce*/ 	.short	(.L_59 - .L_58)
	.align		4
.L_58:
        /*00d0*/ 	.word	index@(_Z14g_vector_mul_iPjS_S_)
        /*00d4*/ 	.word	0x00000000


	//----- nvinfo : EIATTR_REGCOUNT
	.align		4
.L_59:
        /*00d8*/ 	.byte	0x04, 0x2f
        /*00da*/ 	.short	(.L_61 - .L_60)
	.align		4
.L_60:
        /*00dc*/ 	.word	index@(_Z10poly_derivPjS_)
        /*00e0*/ 	.word	0x0000000e


	//----- nvinfo : EIATTR_MAX_STACK_SIZE
	.align		4
.L_61:
        /*00e4*/ 	.byte	0x04, 0x23
        /*00e6*/ 	.short	(.L_63 - .L_62)
	.align		4
.L_62:
        /*00e8*/ 	.word	index@(_Z10poly_derivPjS_)
        /*00ec*/ 	.word	0x00000000


	//----- nvinfo : EIATTR_FRAME_SIZE
	.align		4
.L_63:
        /*00f0*/ 	.byte	0x04, 0x11
        /*00f2*/ 	.short	(.L_65 - .L_64)
	.align		4
.L_64:
        /*00f4*/ 	.word	index@(_Z10poly_derivPjS_)
        /*00f8*/ 	.word	0x00000000


	//----- nvinfo : EIATTR_REGCOUNT
	.align		4
.L_65:
        /*00fc*/ 	.byte	0x04, 0x2f
        /*00fe*/ 	.short	(.L_67 - .L_66)
	.align		4
.L_66:
        /*0100*/ 	.word	index@(_Z15build_product_iPjS_S_jS_S_S_)
        /*0104*/ 	.word	0x00000028


	//----- nvinfo : EIATTR_MAX_STACK_SIZE
	.align		4
.L_67:
        /*0108*/ 	.byte	0x04, 0x23
        /*010a*/ 	.short	(.L_69 - .L_68)
	.align		4
.L_68:
        /*010c*/ 	.word	index@(_Z15build_product_iPjS_S_jS_S_S_)
        /*0110*/ 	.word	0x00000000


	//----- nvinfo : EIATTR_FRAME_SIZE
	.align		4
.L_69:
        /*0114*/ 	.byte	0x04, 0x11
        /*0116*/ 	.short	(.L_71 - .L_70)
	.align		4
.L_70:
        /*0118*/ 	.word	index@(_Z15build_product_iPjS_S_jS_S_S_)
        /*011c*/ 	.word	0x00000008


	//----- nvinfo : EIATTR_REGCOUNT
	.align		4
.L_71:
        /*0120*/ 	.byte	0x04, 0x2f
        /*0122*/ 	.short	(.L_73 - .L_72)
	.align		4
.L_72:
        /*0124*/ 	.word	index@(_Z8build_n1PjS_S_S_S_)
        /*0128*/ 	.word	0x00000010


	//----- nvinfo : EIATTR_MAX_STACK_SIZE
	.align		4
.L_73:
        /*012c*/ 	.byte	0x04, 0x23
        /*012e*/ 	.short	(.L_75 - .L_74)
	.align		4
.L_74:
        /*0130*/ 	.word	index@(_Z8build_n1PjS_S_S_S_)
        /*0134*/ 	.word	0x00000000


	//----- nvinfo : EIATTR_FRAME_SIZE
	.align		4
.L_75:
        /*0138*/ 	.byte	0x04, 0x11
        /*013a*/ 	.short	(.L_77 - .L_76)
	.align		4
.L_76:
        /*013c*/ 	.word	index@(_Z8build_n1PjS_S_S_S_)
        /*0140*/ 	.word	0x00000000


	//----- nvinfo : EIATTR_REGCOUNT
	.align		4
.L_77:
        /*0144*/ 	.byte	0x04, 0x2f
        /*0146*/ 	.short	(.L_79 - .L_78)
	.align		4
.L_78:
        /*0148*/ 	.word	index@(_Z8build_n2PjS_S_)
        /*014c*/ 	.word	0x0000000a


	//----- nvinfo : EIATTR_MAX_STACK_SIZE
	.align		4
.L_79:
        /*0150*/ 	.byte	0x04, 0x23
        /*0152*/ 	.short	(.L_81 - .L_80)
	.align		4
.L_80:
        /*0154*/ 	.word	index@(_Z8build_n2PjS_S_)
        /*0158*/ 	.word	0x00000000


	//----- nvinfo : EIATTR_FRAME_SIZE
	.align		4
.L_81:
        /*015c*/ 	.byte	0x04, 0x11
        /*015e*/ 	.short	(.L_83 - .L_82)
	.align		4
.L_82:
        /*0160*/ 	.word	index@(_Z8build_n2PjS_S_)
        /*0164*/ 	.word	0x00000000


	//----- nvinfo : EIATTR_REGCOUNT
	.align		4
.L_83:
        /*0168*/ 	.byte	0x04, 0x2f
        /*016a*/ 	.short	(.L_85 - .L_84)
	.align		4
.L_84:
        /*016c*/ 	.word	index@(_Z8build_n3PjS_)
        /*0170*/ 	.word	0x00000018


	//----- nvinfo : EIATTR_MAX_STACK_SIZE
	.align		4
.L_85:
        /*0174*/ 	.byte	0x04, 0x23
        /*0176*/ 	.short	(.L_87 - .L_86)
	.align		4
.L_86:
        /*0178*/ 	.word	index@(_Z8build_n3PjS_)
        /*017c*/ 	.word	0x00000000


	//----- nvinfo : EIATTR_FRAME_SIZE
	.align		4
.L_87:
        /*0180*/ 	.byte	0x04, 0x11
        /*0182*/ 	.short	(.L_89 - .L_88)
	.align		4
.L_88:
        /*0184*/ 	.word	index@(_Z8build_n3PjS_)
        /*0188*/ 	.word	0x00000000
.L_89:


//--------------------- .nv.info._Z8build_n3PjS_  --------------------------
	.section	.nv.info._Z8build_n3PjS_,"",@"SHT_CUDA_INFO"
	.align	4


	//----- nvinfo : EIATTR_CUDA_API_VERSION
	.align		4
        /*0000*/ 	.byte	0x04, 0x37
        /*0002*/ 	.short	(.L_91 - .L_90)
.L_90:
        /*0004*/ 	.word	0x00000076


	//----- nvinfo : EIATTR_SW2861232_WAR
	.align		4
.L_91:
        /*0008*/ 	.byte	0x01, 0x35
	.zero		2


	//----- nvinfo : EIATTR_PARAM_CBANK
	.align		4
        /*000c*/ 	.byte	0x04, 0x0a
        /*000e*/ 	.short	(.L_93 - .L_92)
	.align		4
.L_92:
        /*0010*/ 	.word	index@(.nv.constant0._Z8build_n3PjS_)
        /*0014*/ 	.short	0x0160
        /*0016*/ 	.short	0x0010


	//----- nvinfo : EIATTR_CBANK_PARAM_SIZE
	.align		4
.L_93:
        /*0018*/ 	.byte	0x03, 0x19
        /*001a*/ 	.short	0x0010


	//----- nvinfo : EIATTR_KPARAM_INFO
	.align		4
        /*001c*/ 	.byte	0x04, 0x17
        /*001e*/ 	.short	(.L_95 - .L_94)
.L_94:
        /*0020*/ 	.word	0x00000000
        /*0024*/ 	.short	0x0001
        /*0026*/ 	.short	0x0008
        /*0028*/ 	.byte	0x00, 0xf0, 0x21, 0x00


	//----- nvinfo : EIATTR_KPARAM_INFO
	.align		4
.L_95:
        /*002c*/ 	.byte	0x04, 0x17
        /*002e*/ 	.short	(.L_97 - .L_96)
.L_96:
        /*0030*/ 	.word	0x00000000
        /*0034*/ 	.short	0x0000
        /*0036*/ 	.short	0x0000
        /*0038*/ 	.byte	0x00, 0xf0, 0x21, 0x00


	//----- nvinfo : EIATTR_MAXREG_COUNT
	.align		4
.L_97:
        /*003c*/ 	.byte	0x03, 0x1b
        /*003e*/ 	.short	0x00ff


	//----- nvinfo : EIATTR_EXTERNS
	.align		4
        /*0040*/ 	.byte	0x04, 0x0f
        /*0042*/ 	.short	(.L_99 - .L_98)


	//   ....[0]....
	.align		4
.L_98:
        /*0044*/ 	.word	index@(_Z7pre_fntPjS_jS_)


	//   ....[1]....
	.align		4
        /*0048*/ 	.word	index@(_Z5fnt_iPjjbS_)


	//   ....[2]....
	.align		4
        /*004c*/ 	.word	index@(_Z7end_fntPjjS_)


	//   ....[3]....
	.align		4
        /*0050*/ 	.word	index@(_Z5g_fntPjS_jjjS_S_S_)


	//   ....[4]....
	.align		4
        /*0054*/ 	.word	index@(_Z14g_vector_mul_iPjS_S_)


	//----- nvinfo : EIATTR_EXIT_INSTR_OFFSETS
	.align		4
.L_99:
        /*0058*/ 	.byte	0x04, 0x1c
        /*005a*/ 	.short	(.L_101 - .L_100)


	//   ....[0]....
.L_100:
        /*005c*/ 	.word	0x000000e0
.L_101:


//--------------------- .nv.info._Z8build_n2PjS_S_ --------------------------
	.section	.nv.info._Z8build_n2PjS_S_,"",@"SHT_CUDA_INFO"
	.align	4


	//----- nvinfo : EIATTR_CUDA_API_VERSION
	.align		4
        /*0000*/ 	.byte	0x04, 0x37
        /*0002*/ 	.short	(.L_103 - .L_102)
.L_102:
        /*0004*/ 	.word	0x00000076


	//----- nvinfo : EIATTR_SW2861232_WAR
	.align		4
.L_103:
        /*0008*/ 	.byte	0x01, 0x35
	.zero		2


	//----- nvinfo : EIATTR_PARAM_CBANK
	.align		4
        /*000c*/ 	.byte	0x04, 0x0a
        /*000e*/ 	.short	(.L_105 - .L_104)
	.align		4
.L_104:
        /*0010*/ 	.word	index@(.nv.constant0._Z8build_n2PjS_S_)
        /*0014*/ 	.short	0x0160
        /*0016*/ 	.short	0x0018


	//----- nvinfo : EIATTR_CBANK_PARAM_SIZE
	.align		4
.L_105:
        /*0018*/ 	.byte	0x03, 0x19
        /*001a*/ 	.short	0x0018


	//----- nvinfo : EIATTR_KPARAM_INFO
	.align		4
        /*001c*/ 	.byte	0x04, 0x17
        /*001e*/ 	.short	(.L_107 - .L_106)
.L_106:
        /*0020*/ 	.word	0x00000000
        /*0024*/ 	.short	0x0002
        /*0026*/ 	.short	0x0010
        /*0028*/ 	.byte	0x00, 0xf0, 0x21, 0x00


	//----- nvinfo : EIATTR_KPARAM_INFO
	.align		4
.L_107:
        /*002c*/ 	.byte	0x04, 0x17
        /*002e*/ 	.short	(.L_109 - .L_108)
.L_108:
        /*0030*/ 	.word	0x00000000
        /*0034*/ 	.short	0x0001
        /*0036*/ 	.short	0x0008
        /*0038*/ 	.byte	0x00, 0xf0, 0x21, 0x00


	//----- nvinfo : EIATTR_KPARAM_INFO
	.align		4
.L_109:
        /*003c*/ 	.byte	0x04, 0x17
        /*003e*/ 	.short	(.L_111 - .L_110)
.L_110:
        /*0040*/ 	.word	0x00000000
        /*0044*/ 	.short	0x0000
        /*0046*/ 	.short	0x0000
        /*0048*/ 	.byte	0x00, 0xf0, 0x21, 0x00


	//----- nvinfo : EIATTR_MAXREG_COUNT
	.align		4
.L_111:
        /*004c*/ 	.byte	0x03, 0x1b
        /*004e*/ 	.short	0x00ff


	//----- nvinfo : EIATTR_EXIT_INSTR_OFFSETS
	.align		4
        /*0050*/ 	.byte	0x04, 0x1c
        /*0052*/ 	.short	(.L_113 - .L_112)


	//   ....[0]....
.L_112:
        /*0054*/ 	.word	0x000000c0
.L_113:


//--------------------- .nv.info._Z8build_n1PjS_S_S_S_ --------------------------
	.section	.nv.info._Z8build_n1PjS_S_S_S_,"",@"SHT_CUDA_INFO"
	.align	4


	//----- nvinfo : EIATTR_CUDA_API_VERSION
	.align		4
        /*0000*/ 	.byte	0x04, 0x37
        /*0002*/ 	.short	(.L_115 - .L_114)
.L_114:
        /*0004*/ 	.word	0x00000076


	//----- nvinfo : EIATTR_SW2861232_WAR
	.align		4
.L_115:
        /*0008*/ 	.byte	0x01, 0x35
	.zero		2


	//----- nvinfo : EIATTR_PARAM_CBANK
	.align		4
        /*000c*/ 	.byte	0x04, 0x0a
        /*000e*/ 	.short	(.L_117 - .L_116)
	.align		4
.L_116:
        /*0010*/ 	.word	index@(.nv.constant0._Z8build_n1PjS_S_S_S_)
        /*0014*/ 	.short	0x0160
        /*0016*/ 	.short	0x0028


	//----- nvinfo : EIATTR_CBANK_PARAM_SIZE
	.align		4
.L_117:
        /*0018*/ 	.byte	0x03, 0x19
        /*001a*/ 	.short	0x0028


	//----- nvinfo : EIATTR_KPARAM_INFO
	.align		4
        /*001c*/ 	.byte	0x04, 0x17
        /*001e*/ 	.short	(.L_119 - .L_118)
.L_118:
        /*0020*/ 	.word	0x00000000
        /*0024*/ 	.short	0x0004
        /*0026*/ 	.short	0x0020
        /*0028*/ 	.byte	0x00, 0xf0, 0x21, 0x00


	//----- nvinfo : EIATTR_KPARAM_INFO
	.align		4
.L_119:
        /*002c*/ 	.byte	0x04, 0x17
        /*002e*/ 	.short	(.L_121 - .L_120)
.L_120:
        /*0030*/ 	.word	0x00000000
        /*0034*/ 	.short	0x0003
        /*0036*/ 	.short	0x0018
        /*0038*/ 	.byte	0x00, 0xf0, 0x21, 0x00


	//----- nvinfo : EIATTR_KPARAM_INFO
	.align		4
.L_121:
        /*003c*/ 	.byte	0x04, 0x17
        /*003e*/ 	.short	(.L_123 - .L_122)
.L_122:
        /*0040*/ 	.word	0x00000000
        /*0044*/ 	.short	0x0002
        /*0046*/ 	.short	0x0010
        /*0048*/ 	.byte	0x00, 0xf0, 0x21, 0x00


	//----- nvinfo : EIATTR_KPARAM_INFO
	.align		4
.L_123:
        /*004c*/ 	.byte	0x04, 0x17
        /*004e*/ 	.short	(.L_125 - .L_124)
.L_124:
        /*0050*/ 	.word	0x00000000
        /*0054*/ 	.short	0x0001
        /*0056*/ 	.short	0x0008
        /*0058*/ 	.byte	0x00, 0xf0, 0x21, 0x00


	//----- nvinfo : EIATTR_KPARAM_INFO
	.align		4
.L_125:
        /*005c*/ 	.byte	0x04, 0x17
        /*005e*/ 	.short	(.L_127 - .L_126)
.L_126:
        /*0060*/ 	.word	0x00000000
        /*0064*/ 	.short	0x0000
        /*0066*/ 	.short	0x0000
        /*0068*/ 	.byte	0x00, 0xf0, 0x21, 0x00


	//----- nvinfo : EIATTR_MAXREG_COUNT
	.align		4
.L_127:
        /*006c*/ 	.byte	0x03, 0x1b
        /*006e*/ 	.short	0x00ff


	//----- nvinfo : EIATTR_EXIT_INSTR_OFFSETS
	.align		4
        /*0070*/ 	.byte	0x04, 0x1c
        /*0072*/ 	.short	(.L_129 - .L_128)


	//   ....[0]....
.L_128:
        /*0074*/ 	.word	0x00000180
.L_129:


//--------------------- .nv.info._Z15build_product_iPjS_S_jS_S_S_ --------------------------
	.section	.nv.info._Z15build_product_iPjS_S_jS_S_S_,"",@"SHT_CUDA_INFO"
	.align	4


	//----- nvinfo : EIATTR_CUDA_API_VERSION
	.align		4
        /*0000*/ 	.byte	0x04, 0x37
        /*0002*/ 	.short	(.L_131 - .L_130)
.L_130:
        /*0004*/ 	.word	0x00000076


	//----- nvinfo : EIATTR_SW2861232_WAR
	.align		4
.L_131:
        /*0008*/ 	.byte	0x01, 0x35
	.zero		2


	//----- nvinfo : EIATTR_PARAM_CBANK
	.align		4
        /*000c*/ 	.byte	0x04, 0x0a
        /*000e*/ 	.short	(.L_133 - .L_132)
	.align		4
.L_132:
        /*0010*/ 	.word	index@(.nv.constant0._Z15build_product_iPjS_S_jS_S_S_)
        /*0014*/ 	.short	0x0160
        /*0016*/ 	.short	0x0038


	//----- nvinfo : EIATTR_CBANK_PARAM_SIZE
	.align		4
.L_133:
        /*0018*/ 	.byte	0x03, 0x19
        /*001a*/ 	.short	0x0038


	//----- nvinfo : EIATTR_KPARAM_INFO
	.align		4
        /*001c*/ 	.byte	0x04, 0x17
        /*001e*/ 	.short	(.L_135 - .L_134)
.L_134:
        /*0020*/ 	.word	0x00000000
        /*0024*/ 	.short	0x0006
        /*0026*/ 	.short	0x0030
        /*0028*/ 	.byte	0x00, 0xf0, 0x21, 0x00


	//----- nvinfo : EIATTR_KPARAM_INFO
	.align		4
.L_135:
        /*002c*/ 	.byte	0x04, 0x17
        /*002e*/ 	.short	(.L_137 - .L_136)
.L_136:
        /*0030*/ 	.word	0x00000000
        /*0034*/ 	.short	0x0005
        /*0036*/ 	.short	0x0028
        /*0038*/ 	.byte	0x00, 0xf0, 0x21, 0x00


	//----- nvinfo : EIATTR_KPARAM_INFO
	.align		4
.L_137:
        /*003c*/ 	.byte	0x04, 0x17
        /*003e*/ 	.short	(.L_139 - .L_138)
.L_138:
        /*0040*/ 	.word	0x00000000
        /*0044*/ 	.short	0x0004
        /*0046*/ 	.short	0x0020
        /*0048*/ 	.byte	0x00, 0xf0, 0x21, 0x00


	//----- nvinfo : EIATTR_KPARAM_INFO
	.align		4
.L_139:
        /*004c*/ 	.byte	0x04, 0x17
        /*004e*/ 	.short	(.L_141 - .L_140)
.L_140:
        /*0050*/ 	.word	0x00000000
        /*0054*/ 	.short	0x0003
        /*0056*/ 	.short	0x0018
        /*0058*/ 	.byte	0x00, 0xf0, 0x11, 0x00


	//----- nvinfo : EIATTR_KPARAM_INFO
	.align		4
.L_141:
        /*005c*/ 	.byte	0x04, 0x17
        /*005e*/ 	.short	(.L_143 - .L_142)
.L_142:
        /*0060*/ 	.word	0x00000000
        /*0064*/ 	.short	0x0002
        /*0066*/ 	.short	0x0010
        /*0068*/ 	.byte	0x00, 0xf0, 0x21, 0x00


	//----- nvinfo : EIATTR_KPARAM_INFO
	.align		4
.L_143:
        /*006c*/ 	.byte	0x04, 0x17
        /*006e*/ 	.short	(.L_145 - .L_144)
.L_144:
        /*0070*/ 	.word	0x00000000
        /*0074*/ 	.short	0x0001
        /*0076*/ 	.short	0x0008
        /*0078*/ 	.byte	0x00, 0xf0, 0x21, 0x00


	//----- nvinfo : EIATTR_KPARAM_INFO
	.align		4
.L_145:
        /*007c*/ 	.byte	0x04, 0x17
        /*007e*/ 	.short	(.L_147 - .L_146)
.L_146:
        /*0080*/ 	.word	0x00000000
        /*0084*/ 	.short	0x0000
        /*0086*/ 	.short	0x0000
        /*0088*/ 	.byte	0x00, 0xf0, 0x21, 0x00


	//----- nvinfo : EIATTR_MAXREG_COUNT
	.align		4
.L_147:
        /*008c*/ 	.byte	0x03, 0x1b
        /*008e*/ 	.short	0x00ff


	//----- nvinfo : EIATTR_EXTERNS
	.align		4
        /*0090*/ 	.byte	0x04, 0x0f
        /*0092*/ 	.short	(.L_149 - .L_148)


	//   ....[0]....
	.align		4
.L_148:
        /*0094*/ 	.word	index@(cudaGetParameterBufferV2)


	//   ....[1]....
	.align		4
        /*0098*/ 	.word	index@(cudaLaunchDeviceV2)


	//   ....[2]....
	.align		4
        /*009c*/ 	.word	index@(cudaStreamCreateWithFlags)


	//   ....[3]....
	.align		4
        /*00a0*/ 	.word	index@(cudaStreamDestroy)


	//   ....[4]....
	.align		4
        /*00a4*/ 	.word	index@(_Z7pre_fntPjS_jS_)


	//   ....[5]....
	.align		4
        /*00a8*/ 	.word	index@(_Z5fnt_iPjjbS_)


	//   ....[6]....
	.align		4
        /*00ac*/ 	.word	index@(_Z7end_fntPjjS_)


	//   ....[7]....
	.align		4
        /*00b0*/ 	.word	index@(_Z5g_fntPjS_jjjS_S_S_)


	//   ....[8]....
	.align		4
        /*00b4*/ 	.word	index@(_Z14g_vector_mul_iPjS_S_)


	//----- nvinfo : EIATTR_EXIT_INSTR_OFFSETS
	.align		4
.L_149:
        /*00b8*/ 	.byte	0x04, 0x1c
        /*00ba*/ 	.short	(.L_151 - .L_150)


	//   ....[0]....
.L_150:
        /*00bc*/ 	.word	0x00005190


	//   ....[1]....
        /*00c0*/ 	.word	0x0000e700


	//   ....[2]....
        /*00c4*/ 	.word	0x00010190


	//----- nvinfo : EIATTR_CRS_STACK_SIZE
	.align		4
.L_151:
        /*00c8*/ 	.byte	0x04, 0x1e
        /*00ca*/ 	.short	(.L_153 - .L_152)
.L_152:
        /*00cc*/ 	.word	0x00000000
.L_153:


//--------------------- .nv.info._Z10poly_derivPjS_ --------------------------
	.section	.nv.info._Z10poly_derivPjS_,"",@"SHT_CUDA_INFO"
	.align	4


	//----- nvinfo : EIATTR_CUDA_API_VERSION
	.align		4
        /*0000*/ 	.byte	0x04, 0x37
        /*0002*/ 	.short	(.L_155 - .L_154)
.L_154:
        /*0004*/ 	.word	0x00000076


	//----- nvinfo : EIATTR_SW2861232_WAR
	.align		4
.L_155:
        /*0008*/ 	.byte	0x01, 0x35
	.zero		2


	//----- nvinfo : EIATTR_PARAM_CBANK
	.align		4
        /*000c*/ 	.byte	0x04, 0x0a
        /*000e*/ 	.short	(.L_157 - .L_156)
	.align		4
.L_156:
        /*0010*/ 	.word	index@(.nv.constant0._Z10poly_derivPjS_)
        /*0014*/ 	.short	0x0160
        /*0016*/ 	.short	0x0010


	//----- nvinfo : EIATTR_CBANK_PARAM_SIZE
	.align		4
.L_157:
        /*0018*/ 	.byte	0x03, 0x19
        /*001a*/ 	.short	0x0010


	//----- nvinfo : EIATTR_KPARAM_INFO
	.align		4
        /*001c*/ 	.byte	0x04, 0x17
        /*001e*/ 	.short	(.L_159 - .L_158)
.L_158:
        /*0020*/ 	.word	0x00000000
        /*0024*/ 	.short	0x0001
        /*0026*/ 	.short	0x0008
        /*0028*/ 	.byte	0x00, 0xf0, 0x21, 0x00


	//----- nvinfo : EIATTR_KPARAM_INFO
	.align		4
.L_159:
        /*002c*/ 	.byte	0x04, 0x17
        /*002e*/ 	.short	(.L_161 - .L_160)
.L_160:
        /*0030*/ 	.word	0x00000000
        /*0034*/ 	.short	0x0000
        /*0036*/ 	.short	0x0000
        /*0038*/ 	.byte	0x00, 0xf0, 0x21, 0x00


	//----- nvinfo : EIATTR_MAXREG_COUNT
	.align		4
.L_161:
        /*003c*/ 	.byte	0x03, 0x1b
        /*003e*/ 	.short	0x00ff


	//----- nvinfo : EIATTR_EXIT_INSTR_OFFSETS
	.align		4
        /*0040*/ 	.byte	0x04, 0x1c
        /*0042*/ 	.short	(.L_163 - .L_162)


	//   ....[0]....
.L_162:
        /*0044*/ 	.word	0x00000120
.L_163:


//--------------------- .nv.info._Z14g_vector_mul_iPjS_S_ --------------------------
	.section	.nv.info._Z14g_vector_mul_iPjS_S_,"",@"SHT_CUDA_INFO"
	.align	4


	//----- nvinfo : EIATTR_CUDA_API_VERSION
	.align		4
        /*0000*/ 	.byte	0x04, 0x37
        /*0002*/ 	.short	(.L_165 - .L_164)
.L_164:
        /*0004*/ 	.word	0x00000076


	//----- nvinfo : EIATTR_SW2861232_WAR
	.align		4
.L_165:
        /*0008*/ 	.byte	0x01, 0x35
	.zero		2


	//----- nvinfo : EIATTR_PARAM_CBANK
	.align		4
        /*000c*/ 	.byte	0x04, 0x0a
        /*000e*/ 	.short	(.L_167 - .L_166)
	.align		4
.L_166:
        /*0010*/ 	.word	index@(.nv.constant0._Z14g_vector_mul_iPjS_S_)
        /*0014*/ 	.short	0x0160
        /*0016*/ 	.short	0x0018


	//----- nvinfo : EIATTR_CBANK_PARAM_SIZE
	.align		4
.L_167:
        /*0018*/ 	.byte	0x03, 0x19
        /*001a*/ 	.short	0x0018


	//----- nvinfo : EIATTR_KPARAM_INFO
	.align		4
        /*001c*/ 	.byte	0x04, 0x17
        /*001e*/ 	.short	(.L_169 - .L_168)
.L_168:
        /*0020*/ 	.word	0x00000000
        /*0024*/ 	.short	0x0002
        /*0026*/ 	.short	0x0010
        /*0028*/ 	.byte	0x00, 0xf0, 0x21, 0x00


	//----- nvinfo : EIATTR_KPARAM_INFO
	.align		4
.L_169:
        /*002c*/ 	.byte	0x04, 0x17
        /*002e*/ 	.short	(.L_171 - .L_170)
.L_170:
        /*0030*/ 	.word	0x00000000
        /*0034*/ 	.short	0x0001
        /*0036*/ 	.short	0x0008
        /*0038*/ 	.byte	0x00, 0xf0, 0x21, 0x00


	//----- nvinfo : EIATTR_KPARAM_INFO
	.align		4
.L_171:
        /*003c*/ 	.byte	0x04, 0x17
        /*003e*/ 	.short	(.L_173 - .L_172)
.L_172:
        /*0040*/ 	.word	0x00000000
        /*0044*/ 	.short	0x0000
        /*0046*/ 	.short	0x0000
        /*0048*/ 	.byte	0x00, 0xf0, 0x21, 0x00


	//----- nvinfo : EIATTR_MAXREG_COUNT
	.align		4
.L_173:
        /*004c*/ 	.byte	0x03, 0x1b
        /*004e*/ 	.short	0x00ff


	//----- nvinfo : EIATTR_EXIT_INSTR_OFFSETS
	.align		4
        /*0050*/ 	.byte	0x04, 0x1c
        /*0052*/ 	.short	(.L_175 - .L_174)


	//   ....[0]....
.L_174:
        /*0054*/ 	.word	0x00000140
.L_175:


//--------------------- .nv.info._Z5g_fntPjS_jjjS_S_S_ --------------------------
	.section	.nv.info._Z5g_fntPjS_jjjS_S_S_,"",@"SHT_CUDA_INFO"
	.align	4


	//----- nvinfo : EIATTR_CUDA_API_VERSION
	.align		4
        /*0000*/ 	.byte	0x04, 0x37
        /*0002*/ 	.short	(.L_177 - .L_176)
.L_176:
        /*0004*/ 	.word	0x00000076


	//----- nvinfo : EIATTR_SW2861232_WAR
	.align		4
.L_177:
        /*0008*/ 	.byte	0x01, 0x35
	.zero		2


	//----- nvinfo : EIATTR_PARAM_CBANK
	.align		4
        /*000c*/ 	.byte	0x04, 0x0a
        /*000e*/ 	.short	(.L_179 - .L_178)
	.align		4
.L_178:
        /*0010*/ 	.word	index@(.nv.constant0._Z5g_fntPjS_jjjS_S_S_)
        /*0014*/ 	.short	0x0160
        /*0016*/ 	.short	0x0038


	//----- nvinfo : EIATTR_CBANK_PARAM_SIZE
	.align		4
.L_179:
        /*0018*/ 	.byte	0x03, 0x19
        /*001a*/ 	.short	0x0038


	//----- nvinfo : EIATTR_KPARAM_INFO
	.align		4
        /*001c*/ 	.byte	0x04, 0x17
        /*001e*/ 	.short	(.L_181 - .L_180)
.L_180:
        /*0020*/ 	.word	0x00000000
        /*0024*/ 	.short	0x0007
        /*0026*/ 	.short	0x0030
        /*0028*/ 	.byte	0x00, 0xf0, 0x21, 0x00


	//----- nvinfo : EIATTR_KPARAM_INFO
	.align		4
.L_181:
        /*002c*/ 	.byte	0x04, 0x17
        /*002e*/ 	.short	(.L_183 - .L_182)
.L_182:
        /*0030*/ 	.word	0x00000000
        /*0034*/ 	.short	0x0006
        /*0036*/ 	.short	0x0028
        /*0038*/ 	.byte	0x00, 0xf0, 0x21, 0x00


	//----- nvinfo : EIATTR_KPARAM_INFO
	.align		4
.L_183:
        /*003c*/ 	.byte	0x04, 0x17
        /*003e*/ 	.short	(.L_185 - .L_184)
.L_184:
        /*0040*/ 	.word	0x00000000
        /*0044*/ 	.short	0x0005
        /*0046*/ 	.short	0x0020
        /*0048*/ 	.byte	0x00, 0xf0, 0x21, 0x00


	//----- nvinfo : EIATTR_KPARAM_INFO
	.align		4
.L_185:
        /*004c*/ 	.byte	0x04, 0x17
        /*004e*/ 	.short	(.L_187 - .L_186)
.L_186:
        /*0050*/ 	.word	0x00000000
        /*0054*/ 	.short	0x0004
        /*0056*/ 	.short	0x0018
        /*0058*/ 	.byte	0x00, 0xf0, 0x11, 0x00


	//----- nvinfo : EIATTR_KPARAM_INFO
	.align		4
.L_187:
        /*005c*/ 	.byte	0x04, 0x17
        /*005e*/ 	.short	(.L_189 - .L_188)
.L_188:
        /*0060*/ 	.word	0x00000000
        /*0064*/ 	.short	0x0003
        /*0066*/ 	.short	0x0014
        /*0068*/ 	.byte	0x00, 0xf0, 0x11, 0x00


	//----- nvinfo : EIATTR_KPARAM_INFO
	.align		4
.L_189:
        /*006c*/ 	.byte	0x04, 0x17
        /*006e*/ 	.short	(.L_191 - .L_190)
.L_190:
        /*0070*/ 	.word	0x00000000
        /*0074*/ 	.short	0x0002
        /*0076*/ 	.short	0x0010
        /*0078*/ 	.byte	0x00, 0xf0, 0x11, 0x00


	//----- nvinfo : EIATTR_KPARAM_INFO
	.align		4
.L_191:
        /*007c*/ 	.byte	0x04, 0x17
        /*007e*/ 	.short	(.L_193 - .L_192)
.L_192:
        /*0080*/ 	.word	0x00000000
        /*0084*/ 	.short	0x0001
        /*0086*/ 	.short	0x0008
        /*0088*/ 	.byte	0x00, 0xf0, 0x21, 0x00


	//----- nvinfo : EIATTR_KPARAM_INFO
	.align		4
.L_193:
        /*008c*/ 	.byte	0x04, 0x17
        /*008e*/ 	.short	(.L_195 - .L_194)
.L_194:
        /*0090*/ 	.word	0x00000000
        /*0094*/ 	.short	0x0000
        /*0096*/ 	.short	0x0000
        /*0098*/ 	.byte	0x00, 0xf0, 0x21, 0x00


	//----- nvinfo : EIATTR_MAXREG_COUNT
	.align		4
.L_195:
        /*009c*/ 	.byte	0x03, 0x1b
        /*009e*/ 	.short	0x00ff


	//----- nvinfo : EIATTR_EXIT_INSTR_OFFSETS
	.align		4
        /*00a0*/ 	.byte	0x04, 0x1c
        /*00a2*/ 	.short	(.L_197 - .L_196)


	//   ....[0]....
.L_196:
        /*00a4*/ 	.word	0x00000e20


	//   ....[1]....
        /*00a8*/ 	.word	0x00000fc0
.L_197:


//--------------------- .nv.info._Z5d_fntPjS_jjjS_S_S_ --------------------------
	.section	.nv.info._Z5d_fntPjS_jjjS_S_S_,"",@"SHT_CUDA_INFO"
	.align	4


	//----- nvinfo : EIATTR_CUDA_API_VERSION
	.align		4
        /*0000*/ 	.byte	0x04, 0x37
        /*0002*/ 	.short	(.L_199 - .L_198)
.L_198:
        /*0004*/ 	.word	0x00000076


	//----- nvinfo : EIATTR_SW2861232_WAR
	.align		4
.L_199:
        /*0008*/ 	.byte	0x01, 0x35
	.zero		2


	//----- nvinfo : EIATTR_CRS_STACK_SIZE
	.align		4
        /*000c*/ 	.byte	0x04, 0x1e
        /*000e*/ 	.short	(.L_201 - .L_200)
.L_200:
        /*0010*/ 	.word	0x00000000
.L_201:


//--------------------- .nv.info._Z7end_fntPjjS_  --------------------------
	.section	.nv.info._Z7end_fntPjjS_,"",@"SHT_CUDA_INFO"
	.align	4


	//----- nvinfo : EIATTR_CUDA_API_VERSION
	.align		4
        /*0000*/ 	.byte	0x04, 0x37
        /*0002*/ 	.short	(.L_203 - .L_202)
.L_202:
        /*0004*/ 	.word	0x00000076


	//----- nvinfo : EIATTR_SW2861232_WAR
	.align		4
.L_203:
        /*0008*/ 	.byte	0x01, 0x35
	.zero		2


	//----- nvinfo : EIATTR_PARAM_CBANK
	.align		4
        /*000c*/ 	.byte	0x04, 0x0a
        /*000e*/ 	.short	(.L_205 - .L_204)
	.align		4
.L_204:
        /*0010*/ 	.word	index@(.nv.constant0._Z7end_fntPjjS_)
        /*0014*/ 	.short	0x0160
        /*0016*/ 	.short	0x0018


	//----- nvinfo : EIATTR_CBANK_PARAM_SIZE
	.align		4
.L_205:
        /*0018*/ 	.byte	0x03, 0x19
        /*001a*/ 	.short	0x0018


	//----- nvinfo : EIATTR_KPARAM_INFO
	.align		4
        /*001c*/ 	.byte	0x04, 0x17
        /*001e*/ 	.short	(.L_207 - .L_206)
.L_206:
        /*0020*/ 	.word	0x00000000
        /*0024*/ 	.short	0x0002
        /*0026*/ 	.short	0x0010
        /*0028*/ 	.byte	0x00, 0xf0, 0x21, 0x00


	//----- nvinfo : EIATTR_KPARAM_INFO
	.align		4
.L_207:
        /*002c*/ 	.byte	0x04, 0x17
        /*002e*/ 	.short	(.L_209 - .L_208)
.L_208:
        /*0030*/ 	.word	0x00000000
        /*0034*/ 	.short	0x0001
        /*0036*/ 	.short	0x0008
        /*0038*/ 	.byte	0x00, 0xf0, 0x11, 0x00


	//----- nvinfo : EIATTR_KPARAM_INFO
	.align		4
.L_209:
        /*003c*/ 	.byte	0x04, 0x17
        /*003e*/ 	.short	(.L_211 - .L_210)
.L_210:
        /*0040*/ 	.word	0x00000000
        /*0044*/ 	.short	0x0000
        /*0046*/ 	.short	0x0000
        /*0048*/ 	.byte	0x00, 0xf0, 0x21, 0x00


	//----- nvinfo : EIATTR_MAXREG_COUNT
	.align		4
.L_211:
        /*004c*/ 	.byte	0x03, 0x1b
        /*004e*/ 	.short	0x00ff


	//----- nvinfo : EIATTR_EXIT_INSTR_OFFSETS
	.align		4
        /*0050*/ 	.byte	0x04, 0x1c
        /*0052*/ 	.short	(.L_213 - .L_212)


	//   ....[0]....
.L_212:
        /*0054*/ 	.word	0x000001e0
.L_213:


//--------------------- .nv.info._Z5fnt_iPjjbS_   --------------------------
	.section	.nv.info._Z5fnt_iPjjbS_,"",@"SHT_CUDA_INFO"
	.align	4


	//----- nvinfo : EIATTR_CUDA_API_VERSION
	.align		4
        /*0000*/ 	.byte	0x04, 0x37
        /*0002*/ 	.short	(.L_215 - .L_214)
.L_214:
        /*0004*/ 	.word	0x00000076


	//----- nvinfo : EIATTR_SW2861232_WAR
	.align		4
.L_215:
        /*0008*/ 	.byte	0x01, 0x35
	.zero		2


	//----- nvinfo : EIATTR_PARAM_CBANK
	.align		4
        /*000c*/ 	.byte	0x04, 0x0a
        /*000e*/ 	.short	(.L_217 - .L_216)
	.align		4
.L_216:
        /*0010*/ 	.word	index@(.nv.constant0._Z5fnt_iPjjbS_)
        /*0014*/ 	.short	0x0160
        /*0016*/ 	.short	0x0018


	//----- nvinfo : EIATTR_CBANK_PARAM_SIZE
	.align		4
.L_217:
        /*0018*/ 	.byte	0x03, 0x19
        /*001a*/ 	.short	0x0018


	//----- nvinfo : EIATTR_KPARAM_INFO
	.align		4
        /*001c*/ 	.byte	0x04, 0x17
        /*001e*/ 	.short	(.L_219 - .L_218)
.L_218:
        /*0020*/ 	.word	0x00000000
        /*0024*/ 	.short	0x0003
        /*0026*/ 	.short	0x0010
        /*0028*/ 	.byte	0x00, 0xf0, 0x21, 0x00


	//----- nvinfo : EIATTR_KPARAM_INFO
	.align		4
.L_219:
        /*002c*/ 	.byte	0x04, 0x17
        /*002e*/ 	.short	(.L_221 - .L_220)
.L_220:
        /*0030*/ 	.word	0x00000000
        /*0034*/ 	.short	0x0002
        /*0036*/ 	.short	0x000c
        /*0038*/ 	.byte	0x00, 0xf0, 0x05, 0x00


	//----- nvinfo : EIATTR_KPARAM_INFO
	.align		4
.L_221:
        /*003c*/ 	.byte	0x04, 0x17
        /*003e*/ 	.short	(.L_223 - .L_222)
.L_222:
        /*0040*/ 	.word	0x00000000
        /*0044*/ 	.short	0x0001
        /*0046*/ 	.short	0x0008
        /*0048*/ 	.byte	0x00, 0xf0, 0x11, 0x00


	//----- nvinfo : EIATTR_KPARAM_INFO
	.align		4
.L_223:
        /*004c*/ 	.byte	0x04, 0x17
        /*004e*/ 	.short	(.L_225 - .L_224)
.L_224:
        /*0050*/ 	.word	0x00000000
        /*0054*/ 	.short	0x0000
        /*0056*/ 	.short	0x0000
        /*0058*/ 	.byte	0x00, 0xf0, 0x21, 0x00


	//----- nvinfo : EIATTR_MAXREG_COUNT
	.align		4
.L_225:
        /*005c*/ 	.byte	0x03, 0x1b
        /*005e*/ 	.short	0x00ff


	//----- nvinfo : EIATTR_EXIT_INSTR_OFFSETS
	.align		4
        /*0060*/ 	.byte	0x04, 0x1c
        /*0062*/ 	.short	(.L_227 - .L_226)


	//   ....[0]....
.L_226:
        /*0064*/ 	.word	0x000002a0
.L_227:


//--------------------- .nv.info._Z7pre_fntPjS_jS_ --------------------------
	.section	.nv.info._Z7pre_fntPjS_jS_,"",@"SHT_CUDA_INFO"
	.align	4


	//----- nvinfo : EIATTR_CUDA_API_VERSION
	.align		4
        /*0000*/ 	.byte	0x04, 0x37
        /*0002*/ 	.short	(.L_229 - .L_228)
.L_228:
        /*0004*/ 	.word	0x00000076


	//----- nvinfo : EIATTR_SW2861232_WAR
	.align		4
.L_229:
        /*0008*/ 	.byte	0x01, 0x35
	.zero		2


	//----- nvinfo : EIATTR_PARAM_CBANK
	.align		4
        /*000c*/ 	.byte	0x04, 0x0a
        /*000e*/ 	.short	(.L_231 - .L_230)
	.align		4
.L_230:
        /*0010*/ 	.word	index@(.nv.constant0._Z7pre_fntPjS_jS_)
        /*0014*/ 	.short	0x0160
        /*0016*/ 	.short	0x0020


	//----- nvinfo : EIATTR_CBANK_PARAM_SIZE
	.align		4
.L_231:
        /*0018*/ 	.byte	0x03, 0x19
        /*001a*/ 	.short	0x0020


	//----- nvinfo : EIATTR_KPARAM_INFO
	.align		4
        /*001c*/ 	.byte	0x04, 0x17
        /*001e*/ 	.short	(.L_233 - .L_232)
.L_232:
        /*0020*/ 	.word	0x00000000
        /*0024*/ 	.short	0x0003
        /*0026*/ 	.short	0x0018
        /*0028*/ 	.byte	0x00, 0xf0, 0x21, 0x00


	//----- nvinfo : EIATTR_KPARAM_INFO
	.align		4
.L_233:
        /*002c*/ 	.byte	0x04, 0x17
        /*002e*/ 	.short	(.L_235 - .L_234)
.L_234:
        /*0030*/ 	.word	0x00000000
        /*0034*/ 	.short	0x0002
        /*0036*/ 	.short	0x0010
        /*0038*/ 	.byte	0x00, 0xf0, 0x11, 0x00


	//----- nvinfo : EIATTR_KPARAM_INFO
	.align		4
.L_235:
        /*003c*/ 	.byte	0x04, 0x17
        /*003e*/ 	.short	(.L_237 - .L_236)
.L_236:
        /*0040*/ 	.word	0x00000000
        /*0044*/ 	.short	0x0001
        /*0046*/ 	.short	0x0008
        /*0048*/ 	.byte	0x00, 0xf0, 0x21, 0x00


	//----- nvinfo : EIATTR_KPARAM_INFO
	.align		4
.L_237:
        /*004c*/ 	.byte	0x04, 0x17
        /*004e*/ 	.short	(.L_239 - .L_238)
.L_238:
        /*0050*/ 	.word	0x00000000
        /*0054*/ 	.short	0x0000
        /*0056*/ 	.short	0x0000
        /*0058*/ 	.byte	0x00, 0xf0, 0x21, 0x00


	//----- nvinfo : EIATTR_MAXREG_COUNT
	.align		4
.L_239:
        /*005c*/ 	.byte	0x03, 0x1b
        /*005e*/ 	.short	0x00ff


	//----- nvinfo : EIATTR_EXIT_INSTR_OFFSETS
	.align		4
        /*0060*/ 	.byte	0x04, 0x1c
        /*0062*/ 	.short	(.L_241 - .L_240)


	//   ....[0]....
.L_240:
        /*0064*/ 	.word	0x000000d0
.L_241:


//--------------------- .nv.callgraph             --------------------------
	.section	.nv.callgraph,"",@"SHT_CUDA_CALLGRAPH"
	.align	4
	.sectionentsize	8
	.align		4
        /*0000*/ 	.word	0x00000000
	.align		4
        /*0004*/ 	.word	0xffffffff
	.align		4
        /*0008*/ 	.word	index@(_Z15build_product_iPjS_S_jS_S_S_)
	.align		4
        /*000c*/ 	.word	index@(cudaStreamCreateWithFlags)
	.align		4
        /*0010*/ 	.word	index@(_Z15build_product_iPjS_S_jS_S_S_)
	.align		4
        /*0014*/ 	.word	index@(cudaGetParameterBufferV2)
	.align		4
        /*0018*/ 	.word	index@(_Z15build_product_iPjS_S_jS_S_S_)
	.align		4
        /*001c*/ 	.word	index@(cudaLaunchDeviceV2)
	.align		4
        /*0020*/ 	.word	index@(_Z15build_product_iPjS_S_jS_S_S_)
	.align		4
        /*0024*/ 	.word	index@(cudaStreamDestroy)
	.align		4
        /*0028*/ 	.word	0x00000000
	.align		4
        /*002c*/ 	.word	0xfffffffe
	.align		4
        /*0030*/ 	.word	index@(_Z7pre_fntPjS_jS_)
	.align		4
        /*0034*/ 	.word	str_index@("")
	.align		4
        /*0038*/ 	.word	index@(_Z5fnt_iPjjbS_)
	.align		4
        /*003c*/ 	.word	str_index@("")
	.align		4
        /*0040*/ 	.word	index@(_Z7end_fntPjjS_)
	.align		4
        /*0044*/ 	.word	str_index@("")
	.align		4
        /*0048*/ 	.word	index@(_Z5g_fntPjS_jjjS_S_S_)
	.align		4
        /*004c*/ 	.word	str_index@("")
	.align		4
        /*0050*/ 	.word	index@(_Z14g_vector_mul_iPjS_S_)
	.align		4
        /*0054*/ 	.word	str_index@("")
	.align		4
        /*0058*/ 	.word	0x00000000
	.align		4
        /*005c*/ 	.word	0xfffffffd


//--------------------- .nv.prototype             --------------------------
	.section	.nv.prototype,"",@"SHT_CUDA_PROTOTYPE"
	.align	4
	.sectionentsize	8
	.align		4
        /*0000*/ 	.word	index@(cudaGetParameterBufferV2)
	.align		4
        /*0004*/ 	.word	str_index@("#llb12b12i")
	.align		4
        /*0008*/ 	.word	index@(cudaLaunchDeviceV2)
	.align		4
        /*000c*/ 	.word	str_index@("#ill")
	.align		4
        /*0010*/ 	.word	index@(cudaStreamCreateWithFlags)
	.align		4
        /*0014*/ 	.word	str_index@("#ili")
	.align		4
        /*0018*/ 	.word	index@(cudaStreamDestroy)
	.align		4
        /*001c*/ 	.word	str_index@("#il")
	.align		4
        /*0020*/ 	.word	index@(_Z5d_fntPjS_jjjS_S_S_)
	.align		4
        /*0024*/ 	.word	str_index@("#vlliiilll")


//--------------------- .nv.constant0._Z8build_n3PjS_ --------------------------
	.section	.nv.constant0._Z8build_n3PjS_,"a",@"SHT_CUDA_CONSTANT_B0"
	.align	4
.nv.constant0._Z8build_n3PjS_:
	.zero		352
	.type		_param,@"STT_CUDA_OBJECT"
	.size		_param,(.L_14 - _param)
	.other		_param,@"STO_CUDA_CONSTANT STV_INTERNAL"
_param:
	.zero		16
.L_14:


//--------------------- .nv.constant0._Z8build_n2PjS_S_ --------------------------
	.section	.nv.constant0._Z8build_n2PjS_S_,"a",@"SHT_CUDA_CONSTANT_B0"
	.align	4
.nv.constant0._Z8build_n2PjS_S_:
	.zero		352
	.type		_param__0,@"STT_CUDA_OBJECT"
	.size		_param__0,(.L_15 - _param__0)
	.other		_param__0,@"STO_CUDA_CONSTANT STV_INTERNAL"
	.map_symbolname _param__0 _param
_param__0:
	.zero		24
.L_15:


//--------------------- .nv.constant0._Z8build_n1PjS_S_S_S_ --------------------------
	.section	.nv.constant0._Z8build_n1PjS_S_S_S_,"a",@"SHT_CUDA_CONSTANT_B0"
	.align	4
.nv.constant0._Z8build_n1PjS_S_S_S_:
	.zero		352
	.type		_param__1,@"STT_CUDA_OBJECT"
	.size		_param__1,(.L_16 - _param__1)
	.other		_param__1,@"STO_CUDA_CONSTANT STV_INTERNAL"
	.map_symbolname _param__1 _param
_param__1:
	.zero		40
.L_16:


//--------------------- .nv.constant0._Z15build_product_iPjS_S_jS_S_S_ --------------------------
	.section	.nv.constant0._Z15build_product_iPjS_S_jS_S_S_,"a",@"SHT_CUDA_CONSTANT_B0"
	.align	4
.nv.constant0._Z15build_product_iPjS_S_jS_S_S_:
	.zero		352
	.type		_param__2,@"STT_CUDA_OBJECT"
	.size		_param__2,(.L_17 - _param__2)
	.other		_param__2,@"STO_CUDA_CONSTANT STV_INTERNAL"
	.map_symbolname _param__2 _param
_param__2:
	.zero		56
.L_17:


//--------------------- .nv.constant0._Z10poly_derivPjS_ --------------------------
	.section	.nv.constant0._Z10poly_derivPjS_,"a",@"SHT_CUDA_CONSTANT_B0"
	.align	4
.nv.constant0._Z10poly_derivPjS_:
	.zero		352
	.type		_param__3,@"STT_CUDA_OBJECT"
	.size		_param__3,(.L_18 - _param__3)
	.other		_param__3,@"STO_CUDA_CONSTANT STV_INTERNAL"
	.map_symbolname _param__3 _param
_param__3:
	.zero		16
.L_18:


//--------------------- .nv.constant0._Z14g_vector_mul_iPjS_S_ --------------------------
	.section	.nv.constant0._Z14g_vector_mul_iPjS_S_,"a",@"SHT_CUDA_CONSTANT_B0"
	.align	4
.nv.constant0._Z14g_vector_mul_iPjS_S_:
	.zero		352
	.type		_param__4,@"STT_CUDA_OBJECT"
	.size		_param__4,(.L_19 - _param__4)
	.other		_param__4,@"STO_CUDA_CONSTANT STV_INTERNAL"
	.map_symbolname _param__4 _param
_param__4:
	.zero		24
.L_19:


//--------------------- .nv.constant0._Z5g_fntPjS_jjjS_S_S_ --------------------------
	.section	.nv.constant0._Z5g_fntPjS_jjjS_S_S_,"a",@"SHT_CUDA_CONSTANT_B0"
	.align	4
.nv.constant0._Z5g_fntPjS_jjjS_S_S_:
	.zero		352
	.type		_param__5,@"STT_CUDA_OBJECT"
	.size		_param__5,(.L_20 - _param__5)
	.other		_param__5,@"STO_CUDA_CONSTANT STV_INTERNAL"
	.map_symbolname _param__5 _param
_param__5:
	.zero		56
.L_20:


//--------------------- .nv.constant0._Z7end_fntPjjS_ --------------------------
	.section	.nv.constant0._Z7end_fntPjjS_,"a",@"SHT_CUDA_CONSTANT_B0"
	.align	4
.nv.constant0._Z7end_fntPjjS_:
	.zero		352
	.type		_param__6,@"STT_CUDA_OBJECT"
	.size		_param__6,(.L_21 - _param__6)
	.other		_param__6,@"STO_CUDA_CONSTANT STV_INTERNAL"
	.map_symbolname _param__6 _param
_param__6:
	.zero		24
.L_21:


//--------------------- .nv.constant0._Z5fnt_iPjjbS_ --------------------------
	.section	.nv.constant0._Z5fnt_iPjjbS_,"a",@"SHT_CUDA_CONSTANT_B0"
	.align	4
.nv.constant0._Z5fnt_iPjjbS_:
	.zero		352
	.type		_param__7,@"STT_CUDA_OBJECT"
	.size		_param__7,(.L_22 - _param__7)
	.other		_param__7,@"STO_CUDA_CONSTANT STV_INTERNAL"
	.map_symbolname _param__7 _param
_param__7:
	.zero		24
.L_22:


//--------------------- .nv.constant0._Z7pre_fntPjS_jS_ --------------------------
	.section	.nv.constant0._Z7pre_fntPjS_jS_,"a",@"SHT_CUDA_CONSTANT_B0"
	.align	4
.nv.constant0._Z7pre_fntPjS_jS_:
	.zero		352
	.type		_param__8,@"STT_CUDA_OBJECT"
	.size		_param__8,(.L_23 - _param__8)
	.other		_param__8,@"STO_CUDA_CONSTANT STV_INTERNAL"
	.map_symbolname _param__8 _param
_param__8:
	.zero		32
.L_23:


//--------------------- .text._Z8build_n3PjS_     --------------------------
	.section	.text._Z8build_n3PjS_,"ax",@progbits
	.sectioninfo	@"SHI_REGISTERS=24"
	.align	128
        .global         _Z8build_n3PjS_
        .type           _Z8build_n3PjS_,@function
        .size           _Z8build_n3PjS_,(.L_x_191 - _Z8build_n3PjS_)
        .other          _Z8build_n3PjS_,@"STO_CUDA_ENTRY STV_DEFAULT"
_Z8build_n3PjS_:
.text._Z8build_n3PjS_:
[----:B------:R-:W-:-:S02]  /*0000*/  MOV R1, c[0x0][0x28] ;  /* 0x00000a0000017a02 */ /* 0x000fc40000000f00 */
[----:B------:R-:W0:Y:S01]  /*0010*/  S2R R0, SR_CTAID.X ;  /* 0x0000000000007919 */ /* 0x000e220000002500 */
[----:B------:R-:W-:Y:S01]  /*0020*/  MOV R9, 0x4 ;  /* 0x0000000400097802 */ /* 0x000fe20000000f00 */
[----:B------:R-:W-:Y:S02]  /*0030*/  ULDC.64 UR4, c[0x0][0x118] ;  /* 0x0000460000047ab9 */ /* 0x000fe40000000a00 */
[----:B------:R-:W0:Y:S02]  /*0040*/  S2R R3, SR_TID.X ;  /* 0x0000000000037919 */ /* 0x000e240000002100 */
[----:B0-----:R-:W-:-:S04]  /*0050*/  IMAD R0, R0, c[0x0][0x0], R3 ;  /* 0x0000000000007a24 */ /* 0x001fc800078e0203 */
[----:B------:R-:W-:-:S06]  /*0060*/  IMAD.WIDE.U32 R2, R0, R9, c[0x0][0x168] ;  /* 0x00005a0000027625 */ /* 0x000fcc00078e0009 */
[----:B------:R-:W2:Y:S02]  /*0070*/  LDG.E R2, [R2.64+0x4] ;  /* 0x0000040402027981 */ /* 0x000ea4000c1e1900 */
[----:B--2---:R-:W-:-:S05]  /*0080*/  IADD3 R6, -R2, 0x10001, RZ ;  /* 0x0001000102067810 */ /* 0x004fca0007ffe1ff */
[----:B------:R-:W-:-:S05]  /*0090*/  IMAD.WIDE.U32 R4, R6, -0xffff, RZ ;  /* 0xffff000106047825 */ /* 0x000fca00078e00ff */
[----:B------:R-:W-:Y:S01]  /*00a0*/  SHF.R.U32.HI R7, RZ, 0x10, R5 ;  /* 0x00000010ff077819 */ /* 0x000fe20000011605 */
[----:B------:R-:W-:-:S04]  /*00b0*/  IMAD.WIDE.U32 R4, R0, R9, c[0x0][0x160] ;  /* 0x0000580000047625 */ /* 0x000fc800078e0009 */
[----:B------:R-:W-:-:S05]  /*00c0*/  IMAD R7, R7, -0x10001, R6 ;  /* 0xfffeffff07077824 */ /* 0x000fca00078e0206 */
[----:B------:R-:W-:Y:S01]  /*00d0*/  STG.E [R4.64], R7 ;  /* 0x0000000704007986 */ /* 0x000fe2000c101904 */
[----:B------:R-:W-:Y:S05]  /*00e0*/  EXIT ;  /* 0x000000000000794d */ /* 0x000fea0003800000 */
.L_x_50:
[----:B------:R-:W-:-:S00]  /*00f0*/  BRA `(.L_x_50) ;  /* 0xfffffff000007947 */ /* 0x000fc0000383ffff */
[----:B------:R-:W-:-:S00]  /*0100*/  NOP ;  /* 0x0000000000007918 */ /* 0x000fc00000000000 */
[----:B------:R-:W-:-:S00]  /*0110*/  NOP ;  /* 0x0000000000007918 */ /* 0x000fc00000000000 */
[----:B------:R-:W-:-:S00]  /*0120*/  NOP ;  /* 0x0000000000007918 */ /* 0x000fc00000000000 */
[----:B------:R-:W-:-:S00]  /*0130*/  NOP ;  /* 0x0000000000007918 */ /* 0x000fc00000000000 */
[----:B------:R-:W-:-:S00]  /*0140*/  NOP ;  /* 0x0000000000007918 */ /* 0x000fc00000000000 */
[----:B------:R-:W-:-:S00]  /*0150*/  NOP ;  /* 0x0000000000007918 */ /* 0x000fc00000000000 */
[----:B------:R-:W-:-:S00]  /*0160*/  NOP ;  /* 0x0000000000007918 */ /* 0x000fc00000000000 */
[----:B------:R-:W-:-:S00]  /*0170*/  NOP ;  /* 0x0000000000007918 */ /* 0x000fc00000000000 */
.L_x_191:


//--------------------- .text._Z8build_n2PjS_S_   --------------------------
	.section	.text._Z8build_n2PjS_S_,"ax",@progbits
	.sectioninfo	@"SHI_REGISTERS=10"
	.align	128
        .global         _Z8build_n2PjS_S_
        .type           _Z8build_n2PjS_S_,@function
        .size           _Z8build_n2PjS_S_,(.L_x_197 - _Z8build_n2PjS_S_)
        .other          _Z8build_n2PjS_S_,@"STO_CUDA_ENTRY STV_DEFAULT"
_Z8build_n2PjS_S_:
.text._Z8build_n2PjS_S_:
[----:B------:R-:W-:-:S02]  /*0000*/  MOV R1, c[0x0][0x28] ;  /* 0x00000a0000017a02 */ /* 0x000fc40000000f00 */
[----:B------:R-:W0:Y:S01]  /*0010*/  S2R R2, SR_CTAID.X ;  /* 0x0000000000027919 */ /* 0x000e220000002500 */
[----:B------:R-:W-:Y:S01]  /*0020*/  MOV R7, 0x4 ;  /* 0x0000000400077802 */ /* 0x000fe20000000f00 */
[----:B------:R-:W-:Y:S02]  /*0030*/  ULDC.64 UR4, c[0x0][0x118] ;  /* 0x0000460000047ab9 */ /* 0x000fe40000000a00 */
[----:B------:R-:W0:Y:S02]  /*0040*/  S2R R3, SR_TID.X ;  /* 0x0000000000037919 */ /* 0x000e240000002100 */
[----:B0-----:R-:W-:-:S04]  /*0050*/  IMAD R2, R2, c[0x0][0x0], R3 ;  /* 0x0000000002027a24 */ /* 0x001fc800078e0203 */
[----:B------:R-:W-:-:S04]  /*0060*/  IMAD.WIDE.U32 R4, R2, R7, c[0x0][0x170] ;  /* 0x00005c0002047625 */ /* 0x000fc800078e0007 */
[-C--:B------:R-:W-:Y:S02]  /*0070*/  IMAD.WIDE.U32 R2, R2, R7.reuse, c[0x0][0x168] ;  /* 0x00005a0002027625 */ /* 0x080fe400078e0007 */
[----:B------:R-:W2:Y:S04]  /*0080*/  LDG.E R4, [R4.64] ;  /* 0x0000000404047981 */ /* 0x000ea8000c1e1900 */
[----:B------:R-:W3:Y:S01]  /*0090*/  LDG.E R3, [R2.64] ;  /* 0x0000000402037981 */ /* 0x000ee2000c1e1900 */
[----:B--2---:R-:W-:-:S05]  /*00a0*/  IMAD.WIDE.U32 R6, R4, R7, c[0x0][0x160] ;  /* 0x0000580004067625 */ /* 0x004fca00078e0007 */
[----:B---3--:R-:W-:Y:S01]  /*00b0*/  STG.E [R6.64], R3 ;  /* 0x0000000306007986 */ /* 0x008fe2000c101904 */
[----:B------:R-:W-:Y:S05]  /*00c0*/  EXIT ;  /* 0x000000000000794d */ /* 0x000fea0003800000 */
.L_x_51:
        /* <DEDUP_REMOVED lines=11> */
.L_x_197:


//--------------------- .text._Z8build_n1PjS_S_S_S_ --------------------------
	.section	.text._Z8build_n1PjS_S_S_S_,"ax",@progbits
	.sectioninfo	@"SHI_REGISTERS=16"
	.align	128
        .global         _Z8build_n1PjS_S_S_S_
        .type           _Z8build_n1PjS_S_S_S_,@function
        .size           _Z8build_n1PjS_S_S_S_,(.L_x_198 - _Z8build_n1PjS_S_S_S_)
        .other          _Z8build_n1PjS_S_S_S_,@"STO_CUDA_ENTRY STV_DEFAULT"
_Z8build_n1PjS_S_S_S_:
.text._Z8build_n1PjS_S_S_S_:
[----:B------:R-:W-:-:S02]  /*0000*/  MOV R1, c[0x0][0x28] ;  /* 0x00000a0000017a02 */ /* 0x000fc40000000f00 */
[----:B------:R-:W0:Y:S01]  /*0010*/  S2R R0, SR_CTAID.X ;  /* 0x0000000000007919 */ /* 0x000e220000002500 */
[----:B------:R-:W-:Y:S01]  /*0020*/  MOV R11, 0x4 ;  /* 0x00000004000b7802 */ /* 0x000fe20000000f00 */
[----:B------:R-:W-:Y:S02]  /*0030*/  ULDC.64 UR4, c[0x0][0x118] ;  /* 0x0000460000047ab9 */ /* 0x000fe40000000a00 */
[----:B------:R-:W0:Y:S02]  /*0040*/  S2R R3, SR_TID.X ;  /* 0x0000000000037919 */ /* 0x000e240000002100 */
[----:B0-----:R-:W-:-:S04]  /*0050*/  IMAD R0, R0, c[0x0][0x0], R3 ;  /* 0x0000000000007a24 */ /* 0x001fc800078e0203 */
[----:B------:R-:W-:-:S06]  /*0060*/  IMAD.WIDE.U32 R4, R0, R11, c[0x0][0x170] ;  /* 0x00005c0000047625 */ /* 0x000fcc00078e000b */
[----:B------:R-:W2:Y:S02]  /*0070*/  LDG.E R4, [R4.64] ;  /* 0x0000000404047981 */ /* 0x000ea4000c1e1900 */
[----:B--2---:R-:W-:-:S06]  /*0080*/  IMAD.WIDE.U32 R6, R4, R11, c[0x0][0x168] ;  /* 0x00005a0004067625 */ /* 0x004fcc00078e000b */
[----:B------:R-:W2:Y:S01]  /*0090*/  LDG.E R6, [R6.64] ;  /* 0x0000000406067981 */ /* 0x000ea2000c1e1900 */
[----:B------:R-:W-:-:S06]  /*00a0*/  IMAD.WIDE.U32 R2, R0, R11, c[0x0][0x178] ;  /* 0x00005e0000027625 */ /* 0x000fcc00078e000b */
[----:B------:R-:W3:Y:S01]  /*00b0*/  LDG.E R2, [R2.64] ;  /* 0x0000000402027981 */ /* 0x000ee2000c1e1900 */
[----:B--2---:R-:W-:-:S06]  /*00c0*/  IMAD.WIDE.U32 R8, R6, R11, c[0x0][0x180] ;  /* 0x0000600006087625 */ /* 0x004fcc00078e000b */
[----:B------:R-:W2:Y:S01]  /*00d0*/  LDG.E R9, [R8.64] ;  /* 0x0000000408097981 */ /* 0x000ea2000c1e1900 */
[C---:B------:R-:W-:Y:S02]  /*00e0*/  LEA R4, P1, R0.reuse, c[0x0][0x160], 0x2 ;  /* 0x0000580000047a11 */ /* 0x040fe400078210ff */
[----:B------:R-:W-:Y:S02]  /*00f0*/  MOV R13, 0x1 ;  /* 0x00000001000d7802 */ /* 0x000fe40000000f00 */
[----:B------:R-:W-:Y:S02]  /*0100*/  LEA.HI.X R5, R0, c[0x0][0x164], RZ, 0x2, P1 ;  /* 0x0000590000057a11 */ /* 0x000fe400008f14ff */
[----:B--2---:R-:W-:-:S04]  /*0110*/  ISETP.NE.AND P0, PT, R9, 0x10000, PT ;  /* 0x000100000900780c */ /* 0x004fc80003f05270 */
[----:B---3--:R-:W-:-:S13]  /*0120*/  ISETP.EQ.AND P0, PT, R2, 0x10000, !P0 ;  /* 0x000100000200780c */ /* 0x008fda0004702270 */
[----:B------:R-:W-:-:S04]  /*0130*/  @!P0 IMAD R12, R2, R9, RZ ;  /* 0x00000009020c8224 */ /* 0x000fc800078e02ff */
[----:B------:R-:W-:-:S05]  /*0140*/  @!P0 IMAD.WIDE.U32 R10, R12, -0xffff, RZ ;  /* 0xffff00010c0a8825 */ /* 0x000fca00078e00ff */
[----:B------:R-:W-:-:S05]  /*0150*/  @!P0 SHF.R.U32.HI R11, RZ, 0x10, R11 ;  /* 0x00000010ff0b8819 */ /* 0x000fca000001160b */
[----:B------:R-:W-:-:S05]  /*0160*/  @!P0 IMAD R13, R11, -0x10001, R12 ;  /* 0xfffeffff0b0d8824 */ /* 0x000fca00078e020c */
[----:B------:R-:W-:Y:S01]  /*0170*/  STG.E [R4.64], R13 ;  /* 0x0000000d04007986 */ /* 0x000fe2000c101904 */
[----:B------:R-:W-:Y:S05]  /*0180*/  EXIT ;  /* 0x000000000000794d */ /* 0x000fea0003800000 */
.L_x_52:
        /* <DEDUP_REMOVED lines=15> */
.L_x_198:


//--------------------- .text._Z15build_product_iPjS_S_jS_S_S_ --------------------------
	.section	.text._Z15build_product_iPjS_S_jS_S_S_,"ax",@progbits
	.sectioninfo	@"SHI_REGISTERS=40"
	.align	128
        .global         _Z15build_product_iPjS_S_jS_S_S_
        .type           _Z15build_product_iPjS_S_jS_S_S_,@function
        .size           _Z15build_product_iPjS_S_jS_S_S_,(.L_x_199 - _Z15build_product_iPjS_S_jS_S_S_)
        .other          _Z15build_product_iPjS_S_jS_S_S_,@"STO_CUDA_ENTRY STV_DEFAULT"
_Z15build_product_iPjS_S_jS_S_S_:
.text._Z15build_product_iPjS_S_jS_S_S_:
[----:B------:R-:W-:-:S02]  /*0000*/  MOV R1, c[0x0][0x28] ;  /* 0x00000a0000017a02 */ /* 0x000fc40000000f00 */
[----:B------:R-:W0:Y:S01]  /*0010*/  S2R R18, SR_CTAID.X ;  /* 0x0000000000127919 */ /* 0x000e220000002500 */
[----:B------:R-:W-:Y:S01]  /*0020*/  IMAD.MOV.U32 R14, RZ, RZ, c[0x0][0x178] ;  /* 0x00005e00ff0e7624 */ /* 0x000fe200078e00ff */
[----:B------:R-:W-:Y:S01]  /*0030*/  ULDC.64 UR36, c[0x0][0x118] ;  /* 0x0000460000247ab9 */ /* 0x000fe20000000a00 */
[----:B------:R-:W-:Y:S01]  /*0040*/  IMAD.MOV.U32 R23, RZ, RZ, 0x1 ;  /* 0x00000001ff177424 */ /* 0x000fe200078e00ff */
[----:B------:R-:W0:Y:S01]  /*0050*/  S2R R3, SR_TID.X ;  /* 0x0000000000037919 */ /* 0x000e220000002100 */
[----:B------:R-:W-:Y:S02]  /*0060*/  IADD3 R1, R1, -0x8, RZ ;  /* 0xfffffff801017810 */ /* 0x000fe40007ffe0ff */
[C---:B------:R-:W-:Y:S02]  /*0070*/  ISETP.GE.U32.AND P0, PT, R14.reuse, 0x5, PT ;  /* 0x000000050e00780c */ /* 0x040fe40003f06070 */
[----:B------:R-:W-:Y:S02]  /*0080*/  IADD3 R19, R14, 0x1, RZ ;  /* 0x000000010e137810 */ /* 0x000fe40007ffe0ff */
[----:B------:R-:W-:-:S04]  /*0090*/  SHF.L.U32 R23, R23, c[0x0][0x178], RZ ;  /* 0x00005e0017177a19 */ /* 0x000fc800000006ff */
[----:B------:R-:W-:Y:S01]  /*00a0*/  SHF.L.U32 R4, R23, 0x3, RZ ;  /* 0x0000000317047819 */ /* 0x000fe200000006ff */
[----:B0-----:R-:W-:Y:S01]  /*00b0*/  IMAD R18, R18, c[0x0][0x0], R3 ;  /* 0x0000000012127a24 */ /* 0x001fe200078e0203 */
[----:B------:R-:W-:-:S04]  /*00c0*/  MOV R3, 0x4 ;  /* 0x0000000400037802 */ /* 0x000fc80000000f00 */
[----:B------:R-:W-:-:S05]  /*00d0*/  SHF.L.U32 R18, R18, R19, RZ ;  /* 0x0000001312127219 */ /* 0x000fca00000006ff */
[----:B------:R-:W-:-:S04]  /*00e0*/  IMAD.WIDE.U32 R8, R18, R3, c[0x0][0x168] ;  /* 0x00005a0012087625 */ /* 0x000fc800078e0003 */
[----:B------:R-:W-:-:S04]  /*00f0*/  IMAD.WIDE.U32 R6, R18, R3, c[0x0][0x170] ;  /* 0x00005c0012067625 */ /* 0x000fc800078e0003 */
[----:B------:R-:W-:Y:S01]  /*0100*/  IMAD.WIDE.U32 R2, R18, R3, c[0x0][0x160] ;  /* 0x0000580012027625 */ /* 0x000fe200078e0003 */
[----:B------:R-:W-:Y:S05]  /*0110*/  @!P0 BRA `(.L_x_53) ;  /* 0x0000e5f000008947 */ /* 0x000fea0003800000 */
[----:B------:R-:W-:-:S13]  /*0120*/  ISETP.NE.AND P0, PT, R4, RZ, PT ;  /* 0x000000ff0400720c */ /* 0x000fda0003f05270 */
[----:B------:R-:W-:Y:S05]  /*0130*/  @!P0 BRA `(.L_x_54) ;  /* 0x0000062000008947 */ /* 0x000fea0003800000 */
[----:B------:R-:W-:Y:S01]  /*0140*/  ISETP.GT.U32.AND P1, PT, R4, RZ, PT ;  /* 0x000000ff0400720c */ /* 0x000fe20003f24070 */
[----:B------:R-:W-:Y:S02]  /*0150*/  IMAD.MOV.U32 R17, RZ, RZ, RZ ;  /* 0x000000ffff117224 */ /* 0x000fe400078e00ff */
[----:B------:R-:W-:Y:S01]  /*0160*/  IMAD.MOV.U32 R21, RZ, RZ, RZ ;  /* 0x000000ffff157224 */ /* 0x000fe200078e00ff */
[----:B------:R-:W-:-:S13]  /*0170*/  ISETP.GT.U32.AND.EX P1, PT, RZ, RZ, PT, P1 ;  /* 0x000000ffff00720c */ /* 0x000fda0003f24110 */
[----:B------:R-:W-:Y:S01]  /*0180*/  @!P1 IADD3 R10, P0, R8, R17, RZ ;  /* 0x00000011080a9210 */ /* 0x000fe20007f1e0ff */
[----:B------:R-:W-:-:S04]  /*0190*/  @!P1 IMAD.MOV.U32 R17, RZ, RZ, 0x1 ;  /* 0x00000001ff119424 */ /* 0x000fc800078e00ff */
[----:B------:R-:W-:Y:S01]  /*01a0*/  @!P1 IMAD.X R11, R9, 0x1, R21, P0 ;  /* 0x00000001090b9824 */ /* 0x000fe200000e0615 */
[CC--:B------:R-:W-:Y:S01]  /*01b0*/  IADD3 R0, P3, R4.reuse, -R17.reuse, RZ ;  /* 0x8000001104007210 */ /* 0x0c0fe20007f7e0ff */
[----:B------:R-:W-:Y:S01]  /*01c0*/  @!P1 IMAD.MOV.U32 R21, RZ, RZ, RZ ;  /* 0x000000ffff159224 */ /* 0x000fe200078e00ff */
[----:B------:R-:W-:Y:S02]  /*01d0*/  ISETP.GT.U32.AND P0, PT, R4, R17, PT ;  /* 0x000000110400720c */ /* 0x000fe40003f04070 */
[----:B------:R-:W-:Y:S01]  /*01e0*/  ISETP.LE.U32.AND P2, PT, R0, 0x3, PT ;  /* 0x000000030000780c */ /* 0x000fe20003f43070 */
[----:B------:R-:W-:Y:S01]  /*01f0*/  IMAD.X R0, RZ, RZ, ~R21, P3 ;  /* 0x000000ffff007224 */ /* 0x000fe200018e0e15 */
[----:B------:R0:W-:Y:S01]  /*0200*/  @!P1 STG.E.U8 [R10.64], RZ ;  /* 0x000000ff0a009986 */ /* 0x0001e2000c101124 */
[----:B------:R-:W-:-:S04]  /*0210*/  ISETP.GT.U32.AND.EX P0, PT, RZ, R21, PT, P0 ;  /* 0x00000015ff00720c */ /* 0x000fc80003f04100 */
[----:B------:R-:W-:-:S13]  /*0220*/  ISETP.LE.U32.OR.EX P0, PT, R0, RZ, !P0, P2 ;  /* 0x000000ff0000720c */ /* 0x000fda0004703520 */
[----:B------:R-:W-:Y:S05]  /*0230*/  @P0 BRA `(.L_x_55) ;  /* 0x000000e000000947 */ /* 0x000fea0003800000 */
[----:B0-----:R-:W-:Y:S02]  /*0240*/  IADD3 R0, P0, R4, -0x3, RZ ;  /* 0xfffffffd04007810 */ /* 0x001fe40007f1e0ff */
[----:B------:R-:W-:-:S03]  /*0250*/  PLOP3.LUT P1, PT, PT, PT, PT, 0x8, 0x0 ;  /* 0x000000000000781c */ /* 0x000fc60003f2e170 */
[----:B------:R-:W-:-:S02]  /*0260*/  IMAD.X R5, RZ, RZ, -0x1, P0 ;  /* 0xffffffffff057424 */ /* 0x000fc400000e06ff */
.L_x_56:
[----:B0-----:R-:W-:Y:S02]  /*0270*/  IADD3 R10, P0, R8, R17, RZ ;  /* 0x00000011080a7210 */ /* 0x001fe40007f1e0ff */
[----:B------:R-:W-:-:S03]  /*0280*/  IADD3 R17, P2, R17, 0x4, RZ ;  /* 0x0000000411117810 */ /* 0x000fc60007f5e0ff */
[--C-:B------:R-:W-:Y:S01]  /*0290*/  IMAD.X R11, R9, 0x1, R21.reuse, P0 ;  /* 0x00000001090b7824 */ /* 0x100fe200000e0615 */
[----:B------:R-:W-:Y:S01]  /*02a0*/  ISETP.GE.U32.AND P0, PT, R17, R0, PT ;  /* 0x000000001100720c */ /* 0x000fe20003f06070 */
[----:B------:R-:W-:-:S03]  /*02b0*/  IMAD.X R21, RZ, RZ, R21, P2 ;  /* 0x000000ffff157224 */ /* 0x000fc600010e0615 */
[----:B------:R0:W-:Y:S02]  /*02c0*/  STG.E.U8 [R10.64], RZ ;  /* 0x000000ff0a007986 */ /* 0x0001e4000c101124 */
[----:B------:R-:W-:Y:S02]  /*02d0*/  ISETP.GE.U32.AND.EX P0, PT, R21, R5, PT, P0 ;  /* 0x000000051500720c */ /* 0x000fe40003f06100 */
[----:B------:R0:W-:Y:S04]  /*02e0*/  STG.E.U8 [R10.64+0x1], RZ ;  /* 0x000001ff0a007986 */ /* 0x0001e8000c101124 */
[----:B------:R0:W-:Y:S04]  /*02f0*/  STG.E.U8 [R10.64+0x2], RZ ;  /* 0x000002ff0a007986 */ /* 0x0001e8000c101124 */
[----:B------:R0:W-:Y:S03]  /*0300*/  STG.E.U8 [R10.64+0x3], RZ ;  /* 0x000003ff0a007986 */ /* 0x0001e6000c101124 */
[----:B------:R-:W-:Y:S05]  /*0310*/  @!P0 BRA `(.L_x_56) ;  /* 0xffffff5000008947 */ /* 0x000fea000383ffff */
.L_x_55:
[CC--:B0-----:R-:W-:Y:S01]  /*0320*/  IADD3 R0, P3, R4.reuse, -R17.reuse, RZ ;  /* 0x8000001104007210 */ /* 0x0c1fe20007f7e0ff */
[----:B------:R-:W-:Y:S01]  /*0330*/  IMAD.MOV.U32 R5, RZ, RZ, RZ ;  /* 0x000000ffff057224 */ /* 0x000fe200078e00ff */
[----:B------:R-:W-:-:S02]  /*0340*/  ISETP.GT.U32.AND P0, PT, R4, R17, PT ;  /* 0x000000110400720c */ /* 0x000fc40003f04070 */
[----:B------:R-:W-:Y:S01]  /*0350*/  ISETP.LE.U32.AND P2, PT, R0, 0x1, PT ;  /* 0x000000010000780c */ /* 0x000fe20003f43070 */
[----:B------:R-:W-:Y:S01]  /*0360*/  IMAD.X R0, RZ, RZ, ~R21, P3 ;  /* 0x000000ffff007224 */ /* 0x000fe200018e0e15 */
[----:B------:R-:W-:Y:S02]  /*0370*/  ISETP.GT.U32.AND.EX P0, PT, RZ, R21, PT, P0 ;  /* 0x00000015ff00720c */ /* 0x000fe40003f04100 */
[----:B------:R-:W-:Y:S02]  /*0380*/  ISETP.GT.U32.AND P3, PT, R4, RZ, PT ;  /* 0x000000ff0400720c */ /* 0x000fe40003f64070 */
[----:B------:R-:W-:Y:S02]  /*0390*/  ISETP.LE.U32.OR.EX P2, PT, R0, RZ, !P0, P2 ;  /* 0x000000ff0000720c */ /* 0x000fe40004743520 */
[----:B------:R-:W-:-:S11]  /*03a0*/  ISETP.GT.U32.AND.EX P0, PT, RZ, RZ, PT, P3 ;  /* 0x000000ffff00720c */ /* 0x000fd60003f04130 */
[----:B------:R-:W-:Y:S05]  /*03b0*/  @P2 BRA `(.L_x_57) ;  /* 0x0000007000002947 */ /* 0x000fea0003800000 */
[----:B------:R-:W-:Y:S02]  /*03c0*/  IADD3 R10, P1, R8, R17, RZ ;  /* 0x00000011080a7210 */ /* 0x000fe40007f3e0ff */
[----:B------:R-:W-:-:S03]  /*03d0*/  IADD3 R17, P2, R17, 0x2, RZ ;  /* 0x0000000211117810 */ /* 0x000fc60007f5e0ff */
[--C-:B------:R-:W-:Y:S01]  /*03e0*/  IMAD.X R11, R9, 0x1, R21.reuse, P1 ;  /* 0x00000001090b7824 */ /* 0x100fe200008e0615 */
[----:B------:R-:W-:Y:S01]  /*03f0*/  PLOP3.LUT P1, PT, PT, PT, PT, 0x8, 0x0 ;  /* 0x000000000000781c */ /* 0x000fe20003f2e170 */
[----:B------:R-:W-:-:S03]  /*0400*/  IMAD.X R21, RZ, RZ, R21, P2 ;  /* 0x000000ffff157224 */ /* 0x000fc600010e0615 */
[----:B------:R0:W-:Y:S04]  /*0410*/  STG.E.U8 [R10.64], RZ ;  /* 0x000000ff0a007986 */ /* 0x0001e8000c101124 */
[----:B------:R0:W-:Y:S04]  /*0420*/  STG.E.U8 [R10.64+0x1], RZ ;  /* 0x000001ff0a007986 */ /* 0x0001e8000c101124 */
.L_x_57:
[----:B------:R-:W-:Y:S01]  /*0430*/  ISETP.LT.U32.AND P2, PT, R17, R4, PT ;  /* 0x000000041100720c */ /* 0x000fe20003f41070 */
[----:B------:R-:W-:Y:S01]  /*0440*/  IMAD.MOV.U32 R15, RZ, RZ, RZ ;  /* 0x000000ffff0f7224 */ /* 0x000fe200078e00ff */
[----:B------:R-:W-:Y:S01]  /*0450*/  @!P0 IADD3 R12, P3, R6, R5, RZ ;  /* 0x00000005060c8210 */ /* 0x000fe20007f7e0ff */
[----:B------:R-:W-:Y:S01]  /*0460*/  @!P0 IMAD.MOV.U32 R5, RZ, RZ, 0x1 ;  /* 0x00000001ff058424 */ /* 0x000fe200078e00ff */
[----:B------:R-:W-:-:S03]  /*0470*/  ISETP.LT.U32.OR.EX P1, PT, R21, RZ, P1, P2 ;  /* 0x000000ff1500720c */ /* 0x000fc60000f21520 */
[----:B------:R-:W-:Y:S01]  /*0480*/  @!P0 IMAD.X R13, R7, 0x1, R15, P3 ;  /* 0x00000001070d8824 */ /* 0x000fe200018e060f */
[CC--:B------:R-:W-:Y:S01]  /*0490*/  IADD3 R0, P4, R4.reuse, -R5.reuse, RZ ;  /* 0x8000000504007210 */ /* 0x0c0fe20007f9e0ff */
[----:B------:R-:W-:Y:S01]  /*04a0*/  @!P0 IMAD.MOV.U32 R15, RZ, RZ, RZ ;  /* 0x000000ffff0f8224 */ /* 0x000fe200078e00ff */
[----:B------:R-:W-:Y:S02]  /*04b0*/  ISETP.GT.U32.AND P2, PT, R4, R5, PT ;  /* 0x000000050400720c */ /* 0x000fe40003f44070 */
[----:B------:R-:W-:Y:S01]  /*04c0*/  ISETP.LE.U32.AND P3, PT, R0, 0x3, PT ;  /* 0x000000030000780c */ /* 0x000fe20003f63070 */
[----:B------:R-:W-:Y:S01]  /*04d0*/  IMAD.X R0, RZ, RZ, ~R15, P4 ;  /* 0x000000ffff007224 */ /* 0x000fe200020e0e0f */
[----:B------:R-:W-:-:S03]  /*04e0*/  ISETP.GT.U32.AND.EX P2, PT, RZ, R15, PT, P2 ;  /* 0x0000000fff00720c */ /* 0x000fc60003f44120 */
[----:B0-----:R-:W-:Y:S02]  /*04f0*/  @P1 IADD3 R10, P4, R8, R17, RZ ;  /* 0x00000011080a1210 */ /* 0x001fe40007f9e0ff */
[----:B------:R-:W-:-:S03]  /*0500*/  ISETP.LE.U32.OR.EX P2, PT, R0, RZ, !P2, P3 ;  /* 0x000000ff0000720c */ /* 0x000fc60005743530 */
[----:B------:R-:W-:-:S05]  /*0510*/  @P1 IMAD.X R11, R9, 0x1, R21, P4 ;  /* 0x00000001090b1824 */ /* 0x000fca00020e0615 */
[----:B------:R0:W-:Y:S04]  /*0520*/  @P1 STG.E.U8 [R10.64], RZ ;  /* 0x000000ff0a001986 */ /* 0x0001e8000c101124 */
[----:B------:R0:W-:Y:S01]  /*0530*/  @!P0 STG.E.U8 [R12.64], RZ ;  /* 0x000000ff0c008986 */ /* 0x0001e2000c101124 */
[----:B------:R-:W-:Y:S05]  /*0540*/  @P2 BRA `(.L_x_58) ;  /* 0x000000e000002947 */ /* 0x000fea0003800000 */
[----:B------:R-:W-:Y:S02]  /*0550*/  IADD3 R0, P1, R4, -0x3, RZ ;  /* 0xfffffffd04007810 */ /* 0x000fe40007f3e0ff */
[----:B------:R-:W-:-:S03]  /*0560*/  PLOP3.LUT P0, PT, PT, PT, PT, 0x8, 0x0 ;  /* 0x000000000000781c */ /* 0x000fc60003f0e170 */
[----:B0-----:R-:W-:-:S02]  /*0570*/  IMAD.X R12, RZ, RZ, -0x1, P1 ;  /* 0xffffffffff0c7424 */ /* 0x001fc400008e06ff */
.L_x_59:
        /* <DEDUP_REMOVED lines=11> */
.L_x_58:
[CC--:B------:R-:W-:Y:S02]  /*0630*/  IADD3 R0, P3, R4.reuse, -R5.reuse, RZ ;  /* 0x8000000504007210 */ /* 0x0c0fe40007f7e0ff */
[----:B------:R-:W-:-:S02]  /*0640*/  ISETP.GT.U32.AND P2, PT, R4, R5, PT ;  /* 0x000000050400720c */ /* 0x000fc40003f44070 */
[----:B------:R-:W-:Y:S01]  /*0650*/  ISETP.LE.U32.AND P1, PT, R0, 0x1, PT ;  /* 0x000000010000780c */ /* 0x000fe20003f23070 */
[----:B------:R-:W-:Y:S01]  /*0660*/  IMAD.X R0, RZ, RZ, ~R15, P3 ;  /* 0x000000ffff007224 */ /* 0x000fe200018e0e0f */
[----:B------:R-:W-:-:S04]  /*0670*/  ISETP.GT.U32.AND.EX P2, PT, RZ, R15, PT, P2 ;  /* 0x0000000fff00720c */ /* 0x000fc80003f44120 */
[----:B------:R-:W-:-:S13]  /*0680*/  ISETP.LE.U32.OR.EX P1, PT, R0, RZ, !P2, P1 ;  /* 0x000000ff0000720c */ /* 0x000fda0005723510 */
[----:B------:R-:W-:Y:S05]  /*0690*/  @P1 BRA `(.L_x_60) ;  /* 0x0000007000001947 */ /* 0x000fea0003800000 */
[----:B0-----:R-:W-:Y:S02]  /*06a0*/  IADD3 R10, P0, R6, R5, RZ ;  /* 0x00000005060a7210 */ /* 0x001fe40007f1e0ff */
[----:B------:R-:W-:-:S03]  /*06b0*/  IADD3 R5, P1, R5, 0x2, RZ ;  /* 0x0000000205057810 */ /* 0x000fc60007f3e0ff */
[--C-:B------:R-:W-:Y:S01]  /*06c0*/  IMAD.X R11, R7, 0x1, R15.reuse, P0 ;  /* 0x00000001070b7824 */ /* 0x100fe200000e060f */
[----:B------:R-:W-:Y:S01]  /*06d0*/  PLOP3.LUT P0, PT, PT, PT, PT, 0x8, 0x0 ;  /* 0x000000000000781c */ /* 0x000fe20003f0e170 */
[----:B------:R-:W-:-:S03]  /*06e0*/  IMAD.X R15, RZ, RZ, R15, P1 ;  /* 0x000000ffff0f7224 */ /* 0x000fc600008e060f */
[----:B------:R0:W-:Y:S04]  /*06f0*/  STG.E.U8 [R10.64], RZ ;  /* 0x000000ff0a007986 */ /* 0x0001e8000c101124 */
[----:B------:R0:W-:Y:S04]  /*0700*/  STG.E.U8 [R10.64+0x1], RZ ;  /* 0x000001ff0a007986 */ /* 0x0001e8000c101124 */
.L_x_60:
[----:B------:R-:W-:-:S04]  /*0710*/  ISETP.LT.U32.AND P1, PT, R5, R4, PT ;  /* 0x000000040500720c */ /* 0x000fc80003f21070 */
[----:B------:R-:W-:-:S13]  /*0720*/  ISETP.LT.U32.OR.EX P0, PT, R15, RZ, P0, P1 ;  /* 0x000000ff0f00720c */ /* 0x000fda0000701510 */
[----:B------:R-:W-:-:S05]  /*0730*/  @P0 IADD3 R4, P1, R6, R5, RZ ;  /* 0x0000000506040210 */ /* 0x000fca0007f3e0ff */
[----:B------:R-:W-:-:S05]  /*0740*/  @P0 IMAD.X R5, R7, 0x1, R15, P1 ;  /* 0x0000000107050824 */ /* 0x000fca00008e060f */
[----:B------:R1:W-:Y:S03]  /*0750*/  @P0 STG.E.U8 [R4.64], RZ ;  /* 0x000000ff04000986 */ /* 0x0003e6000c101124 */
.L_x_54:
[----:B------:R-:W-:Y:S02]  /*0760*/  ISETP.NE.AND P0, PT, R14, 0x5, PT ;  /* 0x000000050e00780c */ /* 0x000fe40003f05270 */
[----:B-1----:R-:W-:-:S05]  /*0770*/  IADD3 R4, P1, R1, c[0x0][0x20], RZ ;  /* 0x0000080001047a10 */ /* 0x002fca0007f3e0ff */
[----:B------:R-:W-:-:S06]  /*0780*/  IMAD.X R5, RZ, RZ, c[0x0][0x24], P1 ;  /* 0x00000900ff057624 */ /* 0x000fcc00008e06ff */
[----:B------:R-:W-:Y:S05]  /*0790*/  @!P0 BRA `(.L_x_61) ;  /* 0x00004a0000008947 */ /* 0x000fea0003800000 */
[----:B------:R-:W-:Y:S01]  /*07a0*/  IMAD.SHL.U32 R24, R18, 0x4, RZ ;  /* 0x0000000412187824 */ /* 0x000fe200078e00ff */
[----:B------:R-:W-:Y:S01]  /*07b0*/  SHF.R.U32.HI R0, RZ, 0x1e, R18 ;  /* 0x0000001eff007819 */ /* 0x000fe20000011612 */
[----:B------:R-:W-:Y:S01]  /*07c0*/  IMAD.MOV.U32 R6, RZ, RZ, 0x1 ;  /* 0x00000001ff067424 */ /* 0x000fe200078e00ff */
[----:B------:R-:W-:Y:S02]  /*07d0*/  MOV R20, 32@lo((_Z15build_product_iPjS_S_jS_S_S_ + .L_x_0@srel)) ;  /* 0x0000000000147802 */ /* 0x000fe40000000f00 */
[----:B------:R-:W-:Y:S02]  /*07e0*/  IADD3 R24, P0, R24, c[0x0][0x168], RZ ;  /* 0x00005a0018187a10 */ /* 0x000fe40007f1e0ff */
[----:B------:R-:W-:Y:S02]  /*07f0*/  MOV R21, 32@hi((_Z15build_product_iPjS_S_jS_S_S_ + .L_x_0@srel)) ;  /* 0x0000000000157802 */ /* 0x000fe40000000f00 */
[----:B------:R-:W-:-:S04]  /*0800*/  IADD3.X R25, R0, c[0x0][0x16c], RZ, P0, !PT ;  /* 0x00005b0000197a10 */ /* 0x000fc800007fe4ff */
[----:B0-----:R-:W-:Y:S05]  /*0810*/  CALL.ABS.NOINC `(cudaStreamCreateWithFlags) ;  /* 0x0000000000007943 */ /* 0x001fea0003c00000 */
.L_x_0:
[----:B------:R-:W-:Y:S01]  /*0820*/  MOV R3, c[0x0][0x178] ;  /* 0x00005e0000037a02 */ /* 0x000fe20000000f00 */
[----:B------:R-:W-:Y:S03]  /*0830*/  BSSY B8, `(.L_x_62) ;  /* 0x0000491000087945 */ /* 0x000fe60003800000 */
[----:B------:R-:W-:-:S13]  /*0840*/  ISETP.GE.U32.AND P0, PT, R3, 0xa, PT ;  /* 0x0000000a0300780c */ /* 0x000fda0003f06070 */
[----:B------:R-:W-:Y:S05]  /*0850*/  @!P0 BRA `(.L_x_63) ;  /* 0x00003dd000008947 */ /* 0x000fea0003800000 */
[----:B------:R0:W5:Y:S01]  /*0860*/  LDL.64 R16, [R1] ;  /* 0x0000000001107983 */ /* 0x0001620000100a00 */
[C---:B------:R-:W-:Y:S01]  /*0870*/  LOP3.LUT R0, R3.reuse, 0x1, RZ, 0xc0, !PT ;  /* 0x0000000103007812 */ /* 0x040fe200078ec0ff */
[----:B------:R-:W-:Y:S01]  /*0880*/  UMOV UR4, 32@lo(fun@fdesc(_Z7pre_fntPjS_jS_)) ;  /* 0x0000000000047882 */ /* 0x000fe20000000000 */
[----:B------:R-:W-:Y:S01]  /*0890*/  IMAD.MOV.U32 R7, RZ, RZ, 0x1 ;  /* 0x00000001ff077424 */ /* 0x000fe200078e00ff */
[----:B------:R-:W-:Y:S01]  /*08a0*/  UMOV UR5, 32@hi(fun@fdesc(_Z7pre_fntPjS_jS_)) ;  /* 0x0000000000057882 */ /* 0x000fe20000000000 */
[----:B------:R-:W-:Y:S01]  /*08b0*/  LEA.HI R0, R3, R0, RZ, 0x1f ;  /* 0x0000000003007211 */ /* 0x000fe200078ff8ff */
[----:B------:R-:W-:Y:S01]  /*08c0*/  IMAD.MOV.U32 R3, RZ, RZ, 0x1 ;  /* 0x00000001ff037424 */ /* 0x000fe200078e00ff */
[----:B------:R-:W-:Y:S01]  /*08d0*/  MOV R11, 0x1 ;  /* 0x00000001000b7802 */ /* 0x000fe20000000f00 */
[----:B------:R-:W-:Y:S01]  /*08e0*/  IMAD.MOV.U32 R8, RZ, RZ, 0x1 ;  /* 0x00000001ff087424 */ /* 0x000fe200078e00ff */
[----:B------:R-:W-:Y:S01]  /*08f0*/  IADD3 R6, -R0, c[0x0][0x178], RZ ;  /* 0x00005e0000067a10 */ /* 0x000fe20007ffe1ff */
[----:B------:R-:W-:Y:S01]  /*0900*/  IMAD.MOV.U32 R10, RZ, RZ, 0x1 ;  /* 0x00000001ff0a7424 */ /* 0x000fe200078e00ff */
[C---:B------:R-:W-:Y:S01]  /*0910*/  SHF.L.U32 R9, R3.reuse, R0, RZ ;  /* 0x0000000003097219 */ /* 0x040fe200000006ff */
[----:B------:R-:W-:Y:S01]  /*0920*/  IMAD.MOV.U32 R12, RZ, RZ, RZ ;  /* 0x000000ffff0c7224 */ /* 0x000fe200078e00ff */
[----:B------:R-:W-:Y:S01]  /*0930*/  SHF.L.U32 R6, R3, R6, RZ ;  /* 0x0000000603067219 */ /* 0x000fe200000006ff */
[----:B------:R-:W-:Y:S01]  /*0940*/  IMAD.U32 R4, RZ, RZ, UR4 ;  /* 0x00000004ff047e24 */ /* 0x000fe2000f8e00ff */
[----:B------:R-:W-:-:S02]  /*0950*/  MOV R5, UR5 ;  /* 0x0000000500057c02 */ /* 0x000fc40008000f00 */
[----:B------:R-:W-:Y:S02]  /*0960*/  MOV R20, 32@lo((_Z15build_product_iPjS_S_jS_S_S_ + .L_x_1@srel)) ;  /* 0x0000000000147802 */ /* 0x000fe40000000f00 */
[----:B------:R-:W-:-:S04]  /*0970*/  MOV R21, 32@hi((_Z15build_product_iPjS_S_jS_S_S_ + .L_x_1@srel)) ;  /* 0x0000000000157802 */ /* 0x000fc80000000f00 */
[----:B0----5:R-:W-:Y:S05]  /*0980*/  CALL.ABS.NOINC `(cudaGetParameterBufferV2) ;  /* 0x0000000000007943 */ /* 0x021fea0003c00000 */
.L_x_1:
[----:B------:R-:W-:Y:S01]  /*0990*/  ISETP.NE.U32.AND P0, PT, R4, RZ, PT ;  /* 0x000000ff0400720c */ /* 0x000fe20003f05070 */
[----:B------:R-:W-:Y:S01]  /*09a0*/  BSSY B6, `(.L_x_64) ;  /* 0x0000019000067945 */ /* 0x000fe20003800000 */
[----:B------:R-:W-:Y:S02]  /*09b0*/  IMAD.MOV.U32 R8, RZ, RZ, R4 ;  /* 0x000000ffff087224 */ /* 0x000fe400078e0004 */
[----:B------:R-:W-:Y:S01]  /*09c0*/  ISETP.NE.AND.EX P0, PT, R5, RZ, PT, P0 ;  /* 0x000000ff0500720c */ /* 0x000fe20003f05300 */
[----:B------:R-:W-:-:S12]  /*09d0*/  IMAD.MOV.U32 R9, RZ, RZ, R5 ;  /* 0x000000ffff097224 */ /* 0x000fd800078e0005 */
[----:B------:R-:W-:Y:S05]  /*09e0*/  @!P0 BRA `(.L_x_2) ;  /* 0x0000014000008947 */ /* 0x000fea0003800000 */
[----:B------:R-:W-:Y:S01]  /*09f0*/  IMAD.MOV.U32 R0, RZ, RZ, -0x1 ;  /* 0xffffffffff007424 */ /* 0x000fe200078e00ff */
[----:B------:R-:W-:Y:S01]  /*0a00*/  SHF.R.U32.HI R4, RZ, 0x1e, R18 ;  /* 0x0000001eff047819 */ /* 0x000fe20000011612 */
[----:B------:R-:W-:Y:S01]  /*0a10*/  IMAD.SHL.U32 R10, R18, 0x4, RZ ;  /* 0x00000004120a7824 */ /* 0x000fe200078e00ff */
[----:B------:R0:W-:Y:S01]  /*0a20*/  ST.E.64 [R8.64+0x8], R24 ;  /* 0x0000081808007985 */ /* 0x0001e2000c101b24 */
[----:B------:R-:W-:Y:S01]  /*0a30*/  IMAD.MOV.U32 R2, RZ, RZ, c[0x0][0x180] ;  /* 0x00006000ff027624 */ /* 0x000fe200078e00ff */
[----:B------:R-:W-:Y:S01]  /*0a40*/  SHF.L.U32 R0, R0, R19, RZ ;  /* 0x0000001300007219 */ /* 0x000fe200000006ff */
[----:B------:R-:W-:Y:S01]  /*0a50*/  IMAD.MOV.U32 R3, RZ, RZ, c[0x0][0x184] ;  /* 0x00006100ff037624 */ /* 0x000fe200078e00ff */
[----:B------:R-:W-:Y:S01]  /*0a60*/  IADD3 R10, P0, R10, c[0x0][0x160], RZ ;  /* 0x000058000a0a7a10 */ /* 0x000fe20007f1e0ff */
[----:B------:R-:W-:Y:S01]  /*0a70*/  IMAD.MOV.U32 R5, RZ, RZ, R9 ;  /* 0x000000ffff057224 */ /* 0x000fe200078e0009 */
[----:B------:R-:W-:Y:S01]  /*0a80*/  LOP3.LUT R0, RZ, R0, RZ, 0x33, !PT ;  /* 0x00000000ff007212 */ /* 0x000fe200078e33ff */
[----:B------:R-:W-:Y:S01]  /*0a90*/  IMAD.MOV.U32 R6, RZ, RZ, R16 ;  /* 0x000000ffff067224 */ /* 0x000fe200078e0010 */
[----:B------:R-:W-:Y:S01]  /*0aa0*/  IADD3.X R11, R4, c[0x0][0x164], RZ, P0, !PT ;  /* 0x00005900040b7a10 */ /* 0x000fe200007fe4ff */
[----:B------:R0:W-:Y:S01]  /*0ab0*/  ST.E.64 [R8.64+0x18], R2 ;  /* 0x0000180208007985 */ /* 0x0001e2000c101b24 */
[----:B------:R-:W-:-:S02]  /*0ac0*/  MOV R4, R8 ;  /* 0x0000000800047202 */ /* 0x000fc40000000f00 */
[----:B------:R-:W-:Y:S01]  /*0ad0*/  MOV R7, R17 ;  /* 0x0000001100077202 */ /* 0x000fe20000000f00 */
[----:B------:R0:W-:Y:S01]  /*0ae0*/  ST.E [R8.64+0x10], R0 ;  /* 0x0000100008007985 */ /* 0x0001e2000c101924 */
[----:B------:R-:W-:Y:S02]  /*0af0*/  MOV R20, 32@lo((_Z15build_product_iPjS_S_jS_S_S_ + .L_x_2@srel)) ;  /* 0x0000000000147802 */ /* 0x000fe40000000f00 */
[----:B------:R-:W-:Y:S01]  /*0b00*/  MOV R21, 32@hi((_Z15build_product_iPjS_S_jS_S_S_ + .L_x_2@srel)) ;  /* 0x0000000000157802 */ /* 0x000fe20000000f00 */
[----:B------:R0:W-:Y:S04]  /*0b10*/  ST.E.64 [R8.64], R10 ;  /* 0x0000000a08007985 */ /* 0x0001e8000c101b24 */
[----:B0-----:R-:W-:Y:S05]  /*0b20*/  CALL.ABS.NOINC `(cudaLaunchDeviceV2) ;  /* 0x0000000000007943 */ /* 0x001fea0003c00000 */
.L_x_2:
[----:B------:R-:W-:Y:S05]  /*0b30*/  BSYNC B6 ;  /* 0x0000000000067941 */ /* 0x000fea0003800000 */
.L_x_64:
[----:B------:R-:W-:Y:S01]  /*0b40*/  IMAD.MOV.U32 R23, RZ, RZ, c[0x0][0x178] ;  /* 0x00005e00ff177624 */ /* 0x000fe200078e00ff */
[----:B------:R-:W-:Y:S01]  /*0b50*/  ISETP.NE.AND P0, PT, R19, RZ, PT ;  /* 0x000000ff1300720c */ /* 0x000fe20003f05270 */
[----:B------:R-:W-:-:S03]  /*0b60*/  IMAD.MOV.U32 R22, RZ, RZ, 0x1 ;  /* 0x00000001ff167424 */ /* 0x000fc600078e00ff */
[C---:B------:R-:W-:Y:S02]  /*0b70*/  LOP3.LUT R0, R23.reuse, 0x1, RZ, 0xc0, !PT ;  /* 0x0000000117007812 */ /* 0x040fe400078ec0ff */
[----:B------:R-:W-:Y:S02]  /*0b80*/  P2R R2, PR, RZ, 0x1 ;  /* 0x00000001ff027803 */ /* 0x000fe40000000000 */
[----:B------:R-:W-:Y:S01]  /*0b90*/  LEA.HI R23, R23, R0, RZ, 0x1f ;  /* 0x0000000017177211 */ /* 0x000fe200078ff8ff */
[----:B------:R-:W-:-:S03]  /*0ba0*/  IMAD.MOV.U32 R0, RZ, RZ, c[0x0][0x178] ;  /* 0x00005e00ff007624 */ /* 0x000fc600078e00ff */
[----:B------:R-:W-:-:S04]  /*0bb0*/  IADD3 R3, -R23, c[0x0][0x178], RZ ;  /* 0x00005e0017037a10 */ /* 0x000fc80007ffe1ff */
[----:B------:R-:W-:Y:S01]  /*0bc0*/  SHF.L.U32 R22, R22, R3, RZ ;  /* 0x0000000316167219 */ /* 0x000fe200000006ff */
[----:B------:R-:W-:Y:S05]  /*0bd0*/  @!P0 BRA `(.L_x_65) ;  /* 0x000010b000008947 */ /* 0x000fea0003800000 */
[----:B------:R-:W-:Y:S01]  /*0be0*/  ISETP.GE.U32.AND P0, PT, R0, 0x3, PT ;  /* 0x000000030000780c */ /* 0x000fe20003f06070 */
[----:B------:R-:W-:Y:S01]  /*0bf0*/  IMAD.MOV.U32 R25, RZ, RZ, RZ ;  /* 0x000000ffff197224 */ /* 0x000fe200078e00ff */
[----:B------:R-:W-:-:S11]  /*0c00*/  LOP3.LUT R26, R19, 0x3, RZ, 0xc0, !PT ;  /* 0x00000003131a7812 */ /* 0x000fd600078ec0ff */
[----:B------:R-:W-:Y:S05]  /*0c10*/  @!P0 BRA `(.L_x_66) ;  /* 0x00000cd000008947 */ /* 0x000fea0003800000 */
[----:B------:R-:W-:Y:S01]  /*0c20*/  BSSY B7, `(.L_x_66) ;  /* 0x00000cc000077945 */ /* 0x000fe20003800000 */
[----:B------:R-:W-:-:S03]  /*0c30*/  IADD3 R24, R19, -R26, RZ ;  /* 0x8000001a13187210 */ /* 0x000fc60007ffe0ff */
.L_x_71:
[----:B------:R-:W-:Y:S01]  /*0c40*/  IMAD.MOV.U32 R0, RZ, RZ, c[0x0][0x178] ;  /* 0x00005e00ff007624 */ /* 0x000fe200078e00ff */
[----:B------:R-:W-:Y:S01]  /*0c50*/  IADD3 R24, R24, -0x4, RZ ;  /* 0xfffffffc18187810 */ /* 0x000fe20007ffe0ff */
[----:B------:R-:W-:Y:S01]  /*0c60*/  IMAD.MOV.U32 R9, RZ, RZ, 0x1 ;  /* 0x00000001ff097424 */ /* 0x000fe200078e00ff */
[----:B------:R-:W-:Y:S01]  /*0c70*/  UMOV UR4, 32@lo(fun@fdesc(_Z5fnt_iPjjbS_)) ;  /* 0x0000000000047882 */ /* 0x000fe20000000000 */
[----:B------:R-:W-:Y:S01]  /*0c80*/  IMAD.MOV.U32 R7, RZ, RZ, 0x1 ;  /* 0x00000001ff077424 */ /* 0x000fe200078e00ff */
[----:B------:R-:W-:Y:S01]  /*0c90*/  ISETP.GE.U32.AND P0, PT, R0, 0x6, PT ;  /* 0x000000060000780c */ /* 0x000fe20003f06070 */
[----:B------:R-:W-:Y:S01]  /*0ca0*/  UMOV UR5, 32@hi(fun@fdesc(_Z5fnt_iPjjbS_)) ;  /* 0x0000000000057882 */ /* 0x000fe20000000000 */
[----:B------:R-:W-:Y:S01]  /*0cb0*/  ISETP.NE.AND P1, PT, R24, RZ, PT ;  /* 0x000000ff1800720c */ /* 0x000fe20003f25270 */
[----:B------:R-:W-:Y:S01]  /*0cc0*/  IMAD.MOV.U32 R8, RZ, RZ, 0x1 ;  /* 0x00000001ff087424 */ /* 0x000fe200078e00ff */
[----:B------:R-:W-:Y:S01]  /*0cd0*/  SEL R0, R23, c[0x0][0x178], P0 ;  /* 0x00005e0017007a07 */ /* 0x000fe20000000000 */
[----:B------:R-:W-:Y:S01]  /*0ce0*/  IMAD.MOV.U32 R10, RZ, RZ, 0x1 ;  /* 0x00000001ff0a7424 */ /* 0x000fe200078e00ff */
[----:B------:R-:W-:Y:S01]  /*0cf0*/  P2R R27, PR, RZ, 0x2 ;  /* 0x00000002ff1b7803 */ /* 0x000fe20000000000 */
[----:B------:R-:W-:Y:S01]  /*0d00*/  IMAD.MOV.U32 R11, RZ, RZ, 0x1 ;  /* 0x00000001ff0b7424 */ /* 0x000fe200078e00ff */
[----:B------:R-:W-:Y:S01]  /*0d10*/  SHF.L.U32 R9, R9, R0, RZ ;  /* 0x0000000009097219 */ /* 0x000fe200000006ff */
[----:B------:R-:W-:Y:S01]  /*0d20*/  IMAD.MOV.U32 R12, RZ, RZ, RZ ;  /* 0x000000ffff0c7224 */ /* 0x000fe200078e00ff */
[----:B------:R-:W-:Y:S01]  /*0d30*/  SEL R6, R22, 0x1, P0 ;  /* 0x0000000116067807 */ /* 0x000fe20000000000 */
[----:B------:R-:W-:Y:S01]  /*0d40*/  IMAD.U32 R4, RZ, RZ, UR4 ;  /* 0x00000004ff047e24 */ /* 0x000fe2000f8e00ff */
[----:B------:R-:W-:Y:S01]  /*0d50*/  MOV R20, 32@lo((_Z15build_product_iPjS_S_jS_S_S_ + .L_x_3@srel)) ;  /* 0x0000000000147802 */ /* 0x000fe20000000f00 */
[----:B------:R-:W-:Y:S01]  /*0d60*/  IMAD.U32 R5, RZ, RZ, UR5 ;  /* 0x00000005ff057e24 */ /* 0x000fe2000f8e00ff */
[----:B------:R-:W-:-:S05]  /*0d70*/  MOV R21, 32@hi((_Z15build_product_iPjS_S_jS_S_S_ + .L_x_3@srel)) ;  /* 0x0000000000157802 */ /* 0x000fca0000000f00 */
[----:B------:R-:W-:Y:S05]  /*0d80*/  CALL.ABS.NOINC `(cudaGetParameterBufferV2) ;  /* 0x0000000000007943 */ /* 0x000fea0003c00000 */
.L_x_3:
[----:B------:R-:W-:Y:S01]  /*0d90*/  ISETP.NE.U32.AND P0, PT, R4, RZ, PT ;  /* 0x000000ff0400720c */ /* 0x000fe20003f05070 */
[----:B------:R-:W-:Y:S01]  /*0da0*/  BSSY B6, `(.L_x_67) ;  /* 0x0000017000067945 */ /* 0x000fe20003800000 */
[----:B------:R-:W-:-:S02]  /*0db0*/  IMAD.MOV.U32 R10, RZ, RZ, R4 ;  /* 0x000000ffff0a7224 */ /* 0x000fc400078e0004 */
[----:B------:R-:W-:Y:S01]  /*0dc0*/  ISETP.NE.AND.EX P0, PT, R5, RZ, PT, P0 ;  /* 0x000000ff0500720c */ /* 0x000fe20003f05300 */
[----:B------:R-:W-:-:S12]  /*0dd0*/  IMAD.MOV.U32 R11, RZ, RZ, R5 ;  /* 0x000000ffff0b7224 */ /* 0x000fd800078e0005 */
[----:B------:R-:W-:Y:S05]  /*0de0*/  @!P0 BRA `(.L_x_4) ;  /* 0x0000012000008947 */ /* 0x000fea0003800000 */
[----:B------:R-:W-:Y:S01]  /*0df0*/  IMAD.SHL.U32 R12, R18, 0x4, RZ ;  /* 0x00000004120c7824 */ /* 0x000fe200078e00ff */
[----:B------:R-:W-:Y:S01]  /*0e00*/  SHF.R.U32.HI R0, RZ, 0x1e, R18 ;  /* 0x0000001eff007819 */ /* 0x000fe20000011612 */
[----:B------:R-:W-:Y:S01]  /*0e10*/  IMAD.MOV.U32 R8, RZ, RZ, c[0x0][0x188] ;  /* 0x00006200ff087624 */ /* 0x000fe200078e00ff */
[----:B------:R-:W-:Y:S01]  /*0e20*/  ULDC.64 UR4, c[0x0][0x118] ;  /* 0x0000460000047ab9 */ /* 0x000fe20000000a00 */
[----:B------:R-:W-:Y:S01]  /*0e30*/  IMAD.MOV.U32 R9, RZ, RZ, c[0x0][0x18c] ;  /* 0x00006300ff097624 */ /* 0x000fe200078e00ff */
[----:B------:R-:W-:Y:S01]  /*0e40*/  IADD3 R12, P0, R12, c[0x0][0x168], RZ ;  /* 0x00005a000c0c7a10 */ /* 0x000fe20007f1e0ff */
[----:B------:R0:W-:Y:S01]  /*0e50*/  ST.E [R10.64+0x8], R25 ;  /* 0x000008190a007985 */ /* 0x0001e2000c101904 */
[----:B------:R-:W-:Y:S01]  /*0e60*/  MOV R4, R10 ;  /* 0x0000000a00047202 */ /* 0x000fe20000000f00 */
[----:B------:R-:W-:Y:S01]  /*0e70*/  IMAD.MOV.U32 R5, RZ, RZ, R11 ;  /* 0x000000ffff057224 */ /* 0x000fe200078e000b */
[----:B------:R-:W-:Y:S01]  /*0e80*/  IADD3.X R13, R0, c[0x0][0x16c], RZ, P0, !PT ;  /* 0x00005b00000d7a10 */ /* 0x000fe200007fe4ff */
[----:B------:R0:W-:Y:S01]  /*0e90*/  ST.E.64 [R10.64+0x10], R8 ;  /* 0x000010080a007985 */ /* 0x0001e2000c101b04 */
[----:B------:R-:W-:Y:S01]  /*0ea0*/  IMAD.MOV.U32 R6, RZ, RZ, R16 ;  /* 0x000000ffff067224 */ /* 0x000fe200078e0010 */
[----:B------:R-:W-:-:S02]  /*0eb0*/  MOV R7, R17 ;  /* 0x0000001100077202 */ /* 0x000fc40000000f00 */
[----:B------:R0:W-:Y:S01]  /*0ec0*/  ST.E.64 [R10.64], R12 ;  /* 0x0000000c0a007985 */ /* 0x0001e2000c101b04 */
[----:B------:R-:W-:Y:S02]  /*0ed0*/  MOV R20, 32@lo((_Z15build_product_iPjS_S_jS_S_S_ + .L_x_4@srel)) ;  /* 0x0000000000147802 */ /* 0x000fe40000000f00 */
[----:B------:R-:W-:Y:S01]  /*0ee0*/  MOV R21, 32@hi((_Z15build_product_iPjS_S_jS_S_S_ + .L_x_4@srel)) ;  /* 0x0000000000157802 */ /* 0x000fe20000000f00 */
[----:B------:R0:W-:Y:S04]  /*0ef0*/  ST.E.U8 [R10.64+0xc], RZ ;  /* 0x00000cff0a007985 */ /* 0x0001e8000c101104 */
[----:B0-----:R-:W-:Y:S05]  /*0f00*/  CALL.ABS.NOINC `(cudaLaunchDeviceV2) ;  /* 0x0000000000007943 */ /* 0x001fea0003c00000 */
.L_x_4:
[----:B------:R-:W-:Y:S05]  /*0f10*/  BSYNC B6 ;  /* 0x0000000000067941 */ /* 0x000fea0003800000 */
.L_x_67:
[----:B------:R-:W-:Y:S01]  /*0f20*/  ULDC UR4, c[0x0][0x178] ;  /* 0x00005e0000047ab9 */ /* 0x000fe20000000800 */
[----:B------:R-:W-:Y:S01]  /*0f30*/  IMAD.MOV.U32 R7, RZ, RZ, 0x1 ;  /* 0x00000001ff077424 */ /* 0x000fe200078e00ff */
[----:B------:R-:W-:Y:S01]  /*0f40*/  ULOP3.LUT UR5, UR4, 0x1, URZ, 0xc0, !UPT ;  /* 0x0000000104057892 */ /* 0x000fe2000f8ec03f */
[----:B------:R-:W-:Y:S01]  /*0f50*/  MOV R8, 0x1 ;  /* 0x0000000100087802 */ /* 0x000fe20000000f00 */
[----:B------:R-:W-:Y:S01]  /*0f60*/  UISETP.GE.U32.AND UP0, UPT, UR4, 0x6, UPT ;  /* 0x000000060400788c */ /* 0x000fe2000bf06070 */
[----:B------:R-:W-:Y:S01]  /*0f70*/  IMAD.MOV.U32 R10, RZ, RZ, 0x1 ;  /* 0x00000001ff0a7424 */ /* 0x000fe200078e00ff */
[----:B------:R-:W-:Y:S01]  /*0f80*/  ULEA.HI UR5, UR4, UR5, URZ, 0x1f ;  /* 0x0000000504057291 */ /* 0x000fe2000f8ff83f */
[----:B------:R-:W-:Y:S01]  /*0f90*/  MOV R11, 0x1 ;  /* 0x00000001000b7802 */ /* 0x000fe20000000f00 */
[----:B------:R-:W-:Y:S01]  /*0fa0*/  UMOV UR7, 0x1 ;  /* 0x0000000100077882 */ /* 0x000fe20000000000 */
[----:B------:R-:W-:Y:S01]  /*0fb0*/  IMAD.MOV.U32 R12, RZ, RZ, RZ ;  /* 0x000000ffff0c7224 */ /* 0x000fe200078e00ff */
[----:B------:R-:W-:Y:S01]  /*0fc0*/  UIADD3 UR8, -UR5, UR4, URZ ;  /* 0x0000000405087290 */ /* 0x000fe2000fffe13f */
[----:B------:R-:W-:Y:S01]  /*0fd0*/  MOV R20, 32@lo((_Z15build_product_iPjS_S_jS_S_S_ + .L_x_5@srel)) ;  /* 0x0000000000147802 */ /* 0x000fe20000000f00 */
[----:B------:R-:W-:Y:S01]  /*0fe0*/  USEL UR4, UR5, UR4, UP0 ;  /* 0x0000000405047287 */ /* 0x000fe20008000000 */
[----:B------:R-:W-:Y:S01]  /*0ff0*/  MOV R21, 32@hi((_Z15build_product_iPjS_S_jS_S_S_ + .L_x_5@srel)) ;  /* 0x0000000000157802 */ /* 0x000fe20000000f00 */
[----:B------:R-:W-:-:S02]  /*1000*/  USHF.L.U32 UR7, UR7, UR8, URZ ;  /* 0x0000000807077299 */ /* 0x000fc4000800063f */
[----:B------:R-:W-:Y:S02]  /*1010*/  UMOV UR6, 0x1 ;  /* 0x0000000100067882 */ /* 0x000fe40000000000 */
[----:B------:R-:W-:Y:S02]  /*1020*/  USHF.L.U32 UR4, UR6, UR4, URZ ;  /* 0x0000000406047299 */ /* 0x000fe4000800063f */
[----:B------:R-:W-:Y:S02]  /*1030*/  USEL UR7, UR7, 0x1, UP0 ;  /* 0x0000000107077887 */ /* 0x000fe40008000000 */
[----:B------:R-:W-:Y:S02]  /*1040*/  UMOV UR9, 32@lo(fun@fdesc(_Z5fnt_iPjjbS_)) ;  /* 0x0000000000097882 */ /* 0x000fe40000000000 */
[----:B------:R-:W-:Y:S01]  /*1050*/  UMOV UR10, 32@hi(fun@fdesc(_Z5fnt_iPjjbS_)) ;  /* 0x00000000000a7882 */ /* 0x000fe20000000000 */
[----:B------:R-:W-:Y:S01]  /*1060*/  MOV R4, UR9 ;  /* 0x0000000900047c02 */ /* 0x000fe20008000f00 */
[----:B------:R-:W-:Y:S01]  /*1070*/  IMAD.U32 R5, RZ, RZ, UR10 ;  /* 0x0000000aff057e24 */ /* 0x000fe2000f8e00ff */
[----:B------:R-:W-:Y:S01]  /*1080*/  MOV R9, UR4 ;  /* 0x0000000400097c02 */ /* 0x000fe20008000f00 */
[----:B------:R-:W-:-:S04]  /*1090*/  IMAD.U32 R6, RZ, RZ, UR7 ;  /* 0x00000007ff067e24 */ /* 0x000fc8000f8e00ff */
[----:B------:R-:W-:Y:S05]  /*10a0*/  CALL.ABS.NOINC `(cudaGetParameterBufferV2) ;  /* 0x0000000000007943 */ /* 0x000fea0003c00000 */
.L_x_5:
        /* <DEDUP_REMOVED lines=9> */
[----:B------:R-:W-:Y:S01]  /*1140*/  IADD3 R0, R25, 0x1, RZ ;  /* 0x0000000119007810 */ /* 0x000fe20007ffe0ff */
[----:B------:R-:W-:Y:S01]  /*1150*/  IMAD.MOV.U32 R11, RZ, RZ, c[0x0][0x18c] ;  /* 0x00006300ff0b7624 */ /* 0x000fe200078e00ff */
[----:B------:R-:W-:Y:S01]  /*1160*/  IADD3 R12, P0, R12, c[0x0][0x168], RZ ;  /* 0x00005a000c0c7a10 */ /* 0x000fe20007f1e0ff */
[----:B------:R-:W-:Y:S01]  /*1170*/  ULDC.64 UR4, c[0x0][0x118] ;  /* 0x0000460000047ab9 */ /* 0x000fe20000000a00 */
[----:B------:R-:W-:Y:S01]  /*1180*/  MOV R4, R8 ;  /* 0x0000000800047202 */ /* 0x000fe20000000f00 */
[----:B------:R0:W-:Y:S01]  /*1190*/  ST.E [R8.64+0x8], R0 ;  /* 0x0000080008007985 */ /* 0x0001e2000c101904 */
[----:B------:R-:W-:Y:S01]  /*11a0*/  IADD3.X R13, R3, c[0x0][0x16c], RZ, P0, !PT ;  /* 0x00005b00030d7a10 */ /* 0x000fe200007fe4ff */
[----:B------:R-:W-:Y:S01]  /*11b0*/  IMAD.MOV.U32 R5, RZ, RZ, R9 ;  /* 0x000000ffff057224 */ /* 0x000fe200078e0009 */
[----:B------:R-:W-:Y:S01]  /*11c0*/  MOV R7, R17 ;  /* 0x0000001100077202 */ /* 0x000fe20000000f00 */
[----:B------:R0:W-:Y:S01]  /*11d0*/  ST.E.64 [R8.64+0x10], R10 ;  /* 0x0000100a08007985 */ /* 0x0001e2000c101b04 */
[----:B------:R-:W-:Y:S01]  /*11e0*/  IMAD.MOV.U32 R6, RZ, RZ, R16 ;  /* 0x000000ffff067224 */ /* 0x000fe200078e0010 */
[----:B------:R-:W-:-:S02]  /*11f0*/  MOV R20, 32@lo((_Z15build_product_iPjS_S_jS_S_S_ + .L_x_6@srel)) ;  /* 0x0000000000147802 */ /* 0x000fc40000000f00 */
[----:B------:R0:W-:Y:S01]  /*1200*/  ST.E.64 [R8.64], R12 ;  /* 0x0000000c08007985 */ /* 0x0001e2000c101b04 */
[----:B------:R-:W-:-:S03]  /*1210*/  MOV R21, 32@hi((_Z15build_product_iPjS_S_jS_S_S_ + .L_x_6@srel)) ;  /* 0x0000000000157802 */ /* 0x000fc60000000f00 */
[----:B------:R0:W-:Y:S04]  /*1220*/  ST.E.U8 [R8.64+0xc], RZ ;  /* 0x00000cff08007985 */ /* 0x0001e8000c101104 */
[----:B0-----:R-:W-:Y:S05]  /*1230*/  CALL.ABS.NOINC `(cudaLaunchDeviceV2) ;  /* 0x0000000000007943 */ /* 0x001fea0003c00000 */
.L_x_6:
[----:B------:R-:W-:Y:S05]  /*1240*/  BSYNC B6 ;  /* 0x0000000000067941 */ /* 0x000fea0003800000 */
.L_x_68:
        /* <DEDUP_REMOVED lines=18> */
[----:B------:R-:W-:Y:S02]  /*1370*/  UMOV UR9, 32@hi(fun@fdesc(_Z5fnt_iPjjbS_)) ;  /* 0x0000000000097882 */ /* 0x000fe40000000000 */
[----:B------:R-:W-:Y:S01]  /*1380*/  UMOV UR10, 32@lo(fun@fdesc(_Z5fnt_iPjjbS_)) ;  /* 0x00000000000a7882 */ /* 0x000fe20000000000 */
[----:B------:R-:W-:Y:S01]  /*1390*/  IMAD.U32 R5, RZ, RZ, UR9 ;  /* 0x00000009ff057e24 */ /* 0x000fe2000f8e00ff */
[----:B------:R-:W-:Y:S01]  /*13a0*/  MOV R4, UR10 ;  /* 0x0000000a00047c02 */ /* 0x000fe20008000f00 */
[----:B------:R-:W-:Y:S01]  /*13b0*/  IMAD.U32 R6, RZ, RZ, UR7 ;  /* 0x00000007ff067e24 */ /* 0x000fe2000f8e00ff */
[----:B------:R-:W-:-:S04]  /*13c0*/  MOV R9, UR4 ;  /* 0x0000000400097c02 */ /* 0x000fc80008000f00 */
[----:B------:R-:W-:Y:S05]  /*13d0*/  CALL.ABS.NOINC `(cudaGetParameterBufferV2) ;  /* 0x0000000000007943 */ /* 0x000fea0003c00000 */
.L_x_7:
        /* <DEDUP_REMOVED lines=25> */
.L_x_8:
[----:B------:R-:W-:Y:S05]  /*1570*/  BSYNC B6 ;  /* 0x0000000000067941 */ /* 0x000fea0003800000 */
.L_x_69:
        /* <DEDUP_REMOVED lines=25> */
.L_x_9:
        /* <DEDUP_REMOVED lines=25> */
.L_x_10:
[----:B------:R-:W-:Y:S05]  /*18a0*/  BSYNC B6 ;  /* 0x0000000000067941 */ /* 0x000fea0003800000 */
.L_x_70:
[----:B------:R-:W-:Y:S02]  /*18b0*/  ISETP.NE.AND P6, PT, R27, RZ, PT ;  /* 0x000000ff1b00720c */ /* 0x000fe40003fc5270 */
[----:B------:R-:W-:-:S11]  /*18c0*/  IADD3 R25, R25, 0x4, RZ ;  /* 0x0000000419197810 */ /* 0x000fd60007ffe0ff */
[----:B------:R-:W-:Y:S05]  /*18d0*/  @P6 BRA `(.L_x_71) ;  /* 0xfffff36000006947 */ /* 0x000fea000383ffff */
[----:B------:R-:W-:Y:S05]  /*18e0*/  BSYNC B7 ;  /* 0x0000000000077941 */ /* 0x000fea0003800000 */
.L_x_66:
[----:B------:R-:W-:Y:S01]  /*18f0*/  ISETP.NE.AND P0, PT, R26, RZ, PT ;  /* 0x000000ff1a00720c */ /* 0x000fe20003f05270 */
[----:B------:R-:W-:-:S12]  /*1900*/  BSSY B7, `(.L_x_65) ;  /* 0x0000038000077945 */ /* 0x000fd80003800000 */
[----:B------:R-:W-:Y:S05]  /*1910*/  @!P0 BRA `(.L_x_72) ;  /* 0x0000036000008947 */ /* 0x000fea0003800000 */
.L_x_74:
        /* <DEDUP_REMOVED lines=25> */
.L_x_11:
        /* <DEDUP_REMOVED lines=24> */
.L_x_12:
[----:B------:R-:W-:Y:S05]  /*1c30*/  BSYNC B6 ;  /* 0x0000000000067941 */ /* 0x000fea0003800000 */
.L_x_73:
[----:B------:R-:W-:Y:S02]  /*1c40*/  IADD3 R26, R26, -0x1, RZ ;  /* 0xffffffff1a1a7810 */ /* 0x000fe40007ffe0ff */
[----:B------:R-:W-:Y:S02]  /*1c50*/  IADD3 R25, R25, 0x1, RZ ;  /* 0x0000000119197810 */ /* 0x000fe40007ffe0ff */
[----:B------:R-:W-:-:S13]  /*1c60*/  ISETP.NE.AND P0, PT, R26, RZ, PT ;  /* 0x000000ff1a00720c */ /* 0x000fda0003f05270 */
[----:B------:R-:W-:Y:S05]  /*1c70*/  @P0 BRA `(.L_x_74) ;  /* 0xfffffca000000947 */ /* 0x000fea000383ffff */
.L_x_72:
[----:B------:R-:W-:Y:S05]  /*1c80*/  BSYNC B7 ;  /* 0x0000000000077941 */ /* 0x000fea0003800000 */
.L_x_65:
[----:B------:R0:W5:Y:S01]  /*1c90*/  LDL.64 R16, [R1] ;  /* 0x0000000001107983 */ /* 0x0001620000100a00 */
[----:B------:R-:W-:Y:S01]  /*1ca0*/  IMAD.MOV.U32 R24, RZ, RZ, c[0x0][0x178] ;  /* 0x00005e00ff187624 */ /* 0x000fe200078e00ff */
[----:B------:R-:W-:Y:S01]  /*1cb0*/  UMOV UR4, 32@hi(fun@fdesc(_Z7pre_fntPjS_jS_)) ;  /* 0x0000000000047882 */ /* 0x000fe20000000000 */
[----:B------:R-:W-:Y:S01]  /*1cc0*/  IMAD.MOV.U32 R23, RZ, RZ, c[0x0][0x178] ;  /* 0x00005e00ff177624 */ /* 0x000fe200078e00ff */
[----:B------:R-:W-:Y:S01]  /*1cd0*/  UMOV UR5, 32@lo(fun@fdesc(_Z7pre_fntPjS_jS_)) ;  /* 0x0000000000057882 */ /* 0x000fe20000000000 */
[----:B------:R-:W-:Y:S01]  /*1ce0*/  IMAD.MOV.U32 R22, RZ, RZ, 0x1 ;  /* 0x00000001ff167424 */ /* 0x000fe200078e00ff */
[C---:B------:R-:W-:Y:S01]  /*1cf0*/  LOP3.LUT R3, R24.reuse, 0x1, RZ, 0xc0, !PT ;  /* 0x0000000118037812 */ /* 0x040fe200078ec0ff */
[----:B------:R-:W-:Y:S01]  /*1d00*/  IMAD.MOV.U32 R0, RZ, RZ, 0x1 ;  /* 0x00000001ff007424 */ /* 0x000fe200078e00ff */
[----:B------:R-:W-:Y:S01]  /*1d10*/  ISETP.GE.U32.AND P0, PT, R23, 0x6, PT ;  /* 0x000000061700780c */ /* 0x000fe20003f06070 */
[----:B------:R-:W-:Y:S01]  /*1d20*/  IMAD.MOV.U32 R7, RZ, RZ, 0x1 ;  /* 0x00000001ff077424 */ /* 0x000fe200078e00ff */
[----:B------:R-:W-:Y:S01]  /*1d30*/  LEA.HI R24, R24, R3, RZ, 0x1f ;  /* 0x0000000318187211 */ /* 0x000fe200078ff8ff */
[----:B------:R-:W-:Y:S01]  /*1d40*/  IMAD.MOV.U32 R8, RZ, RZ, 0x1 ;  /* 0x00000001ff087424 */ /* 0x000fe200078e00ff */
[----:B------:R-:W-:Y:S01]  /*1d50*/  P2R R4, PR, RZ, 0x1 ;  /* 0x00000001ff047803 */ /* 0x000fe20000000000 */
[----:B------:R-:W-:Y:S01]  /*1d60*/  IMAD.MOV.U32 R11, RZ, RZ, 0x1 ;  /* 0x00000001ff0b7424 */ /* 0x000fe200078e00ff */
[C---:B------:R-:W-:Y:S01]  /*1d70*/  SEL R5, R24.reuse, c[0x0][0x178], P0 ;  /* 0x00005e0018057a07 */ /* 0x040fe20000000000 */
[----:B------:R-:W-:Y:S01]  /*1d80*/  IMAD.MOV.U32 R12, RZ, RZ, RZ ;  /* 0x000000ffff0c7224 */ /* 0x000fe200078e00ff */
[----:B------:R-:W-:Y:S01]  /*1d90*/  IADD3 R3, -R24, c[0x0][0x178], RZ ;  /* 0x00005e0018037a10 */ /* 0x000fe20007ffe1ff */
[----:B------:R-:W-:Y:S01]  /*1da0*/  IMAD.U32 R4, RZ, RZ, UR5 ;  /* 0x00000005ff047e24 */ /* 0x000fe2000f8e00ff */
[----:B------:R-:W-:-:S02]  /*1db0*/  SHF.L.U32 R22, R22, R5, RZ ;  /* 0x0000000516167219 */ /* 0x000fc400000006ff */
[----:B------:R-:W-:Y:S02]  /*1dc0*/  SHF.L.U32 R0, R0, R3, RZ ;  /* 0x0000000300007219 */ /* 0x000fe400000006ff */
[----:B------:R-:W-:Y:S01]  /*1dd0*/  MOV R10, 0x1 ;  /* 0x00000001000a7802 */ /* 0x000fe20000000f00 */
[----:B------:R-:W-:Y:S01]  /*1de0*/  IMAD.MOV.U32 R9, RZ, RZ, R22 ;  /* 0x000000ffff097224 */ /* 0x000fe200078e0016 */
[----:B------:R-:W-:Y:S02]  /*1df0*/  MOV R5, UR4 ;  /* 0x0000000400057c02 */ /* 0x000fe40008000f00 */
[----:B------:R-:W-:Y:S02]  /*1e00*/  SEL R6, R0, 0x1, P0 ;  /* 0x0000000100067807 */ /* 0x000fe40000000000 */
[----:B------:R-:W-:Y:S02]  /*1e10*/  MOV R20, 32@lo((_Z15build_product_iPjS_S_jS_S_S_ + .L_x_13@srel)) ;  /* 0x0000000000147802 */ /* 0x000fe40000000f00 */
[----:B------:R-:W-:-:S04]  /*1e20*/  MOV R21, 32@hi((_Z15build_product_iPjS_S_jS_S_S_ + .L_x_13@srel)) ;  /* 0x0000000000157802 */ /* 0x000fc80000000f00 */
[----:B0----5:R-:W-:Y:S05]  /*1e30*/  CALL.ABS.NOINC `(cudaGetParameterBufferV2) ;  /* 0x0000000000007943 */ /* 0x021fea0003c00000 */
.L_x_13:
[----:B------:R-:W-:Y:S01]  /*1e40*/  ISETP.NE.U32.AND P0, PT, R4, RZ, PT ;  /* 0x000000ff0400720c */ /* 0x000fe20003f05070 */
[----:B------:R-:W-:Y:S01]  /*1e50*/  BSSY B6, `(.L_x_75) ;  /* 0x0000020000067945 */ /* 0x000fe20003800000 */
[----:B------:R-:W-:-:S02]  /*1e60*/  IMAD.MOV.U32 R8, RZ, RZ, R4 ;  /* 0x000000ffff087224 */ /* 0x000fc400078e0004 */
[----:B------:R-:W-:Y:S01]  /*1e70*/  ISETP.NE.AND.EX P0, PT, R5, RZ, PT, P0 ;  /* 0x000000ff0500720c */ /* 0x000fe20003f05300 */
[----:B------:R-:W-:-:S12]  /*1e80*/  IMAD.MOV.U32 R9, RZ, RZ, R5 ;  /* 0x000000ffff097224 */ /* 0x000fd800078e0005 */
[----:B------:R-:W-:Y:S05]  /*1e90*/  @!P0 BRA `(.L_x_14) ;  /* 0x000001b000008947 */ /* 0x000fea0003800000 */
[----:B------:R-:W-:Y:S01]  /*1ea0*/  IMAD.MOV.U32 R3, RZ, RZ, 0x1 ;  /* 0x00000001ff037424 */ /* 0x000fe200078e00ff */
[----:B------:R-:W-:Y:S01]  /*1eb0*/  SHF.R.U32.HI R6, RZ, 0x1e, R18 ;  /* 0x0000001eff067819 */ /* 0x000fe20000011612 */
[----:B------:R-:W-:Y:S01]  /*1ec0*/  IMAD.SHL.U32 R12, R18, 0x4, RZ ;  /* 0x00000004120c7824 */ /* 0x000fe200078e00ff */
[----:B------:R-:W-:Y:S01]  /*1ed0*/  ULDC.64 UR4, c[0x0][0x118] ;  /* 0x0000460000047ab9 */ /* 0x000fe20000000a00 */
[----:B------:R-:W-:Y:S01]  /*1ee0*/  IMAD.MOV.U32 R0, RZ, RZ, -0x1 ;  /* 0xffffffffff007424 */ /* 0x000fe200078e00ff */
[----:B------:R-:W-:Y:S01]  /*1ef0*/  SHF.L.U32 R5, R3, c[0x0][0x178], RZ ;  /* 0x00005e0003057a19 */ /* 0x000fe200000006ff */
[----:B------:R-:W-:Y:S01]  /*1f00*/  IMAD.MOV.U32 R10, RZ, RZ, c[0x0][0x180] ;  /* 0x00006000ff0a7624 */ /* 0x000fe200078e00ff */
[----:B------:R-:W-:Y:S01]  /*1f10*/  IADD3 R14, P1, R12, c[0x0][0x160], RZ ;  /* 0x000058000c0e7a10 */ /* 0x000fe20007f3e0ff */
[----:B------:R-:W-:Y:S01]  /*1f20*/  IMAD.MOV.U32 R11, RZ, RZ, c[0x0][0x184] ;  /* 0x00006100ff0b7624 */ /* 0x000fe200078e00ff */
[----:B------:R-:W-:Y:S01]  /*1f30*/  SHF.L.U32 R0, R0, R19, RZ ;  /* 0x0000001300007219 */ /* 0x000fe200000006ff */
[----:B------:R-:W-:Y:S01]  /*1f40*/  IMAD.MOV.U32 R7, RZ, RZ, R17 ;  /* 0x000000ffff077224 */ /* 0x000fe200078e0011 */
[----:B------:R-:W-:-:S02]  /*1f50*/  IADD3 R12, P0, R12, c[0x0][0x170], RZ ;  /* 0x00005c000c0c7a10 */ /* 0x000fc40007f1e0ff */
[C---:B------:R-:W-:Y:S01]  /*1f60*/  LEA R14, P2, R5.reuse, R14, 0x2 ;  /* 0x0000000e050e7211 */ /* 0x040fe200078410ff */
[----:B------:R0:W-:Y:S01]  /*1f70*/  ST.E.64 [R8.64+0x18], R10 ;  /* 0x0000180a08007985 */ /* 0x0001e2000c101b04 */
[C---:B------:R-:W-:Y:S02]  /*1f80*/  IADD3.X R4, R6.reuse, c[0x0][0x164], RZ, P1, !PT ;  /* 0x0000590006047a10 */ /* 0x040fe40000ffe4ff */
[----:B------:R-:W-:Y:S02]  /*1f90*/  LOP3.LUT R3, RZ, R0, RZ, 0x33, !PT ;  /* 0x00000000ff037212 */ /* 0x000fe400078e33ff */
[----:B------:R-:W-:Y:S01]  /*1fa0*/  IADD3.X R13, R6, c[0x0][0x174], RZ, P0, !PT ;  /* 0x00005d00060d7a10 */ /* 0x000fe200007fe4ff */
[----:B------:R-:W-:Y:S01]  /*1fb0*/  IMAD.MOV.U32 R6, RZ, RZ, R16 ;  /* 0x000000ffff067224 */ /* 0x000fe200078e0010 */
[----:B------:R-:W-:Y:S01]  /*1fc0*/  LEA.HI.X R15, R5, R4, RZ, 0x2, P2 ;  /* 0x00000004050f7211 */ /* 0x000fe200010f14ff */
[----:B------:R0:W-:Y:S01]  /*1fd0*/  ST.E [R8.64+0x10], R3 ;  /* 0x0000100308007985 */ /* 0x0001e2000c101904 */
[----:B------:R-:W-:Y:S01]  /*1fe0*/  IMAD.MOV.U32 R4, RZ, RZ, R8 ;  /* 0x000000ffff047224 */ /* 0x000fe200078e0008 */
[----:B------:R-:W-:Y:S01]  /*1ff0*/  MOV R20, 32@lo((_Z15build_product_iPjS_S_jS_S_S_ + .L_x_14@srel)) ;  /* 0x0000000000147802 */ /* 0x000fe20000000f00 */
[----:B------:R-:W-:Y:S01]  /*2000*/  IMAD.MOV.U32 R5, RZ, RZ, R9 ;  /* 0x000000ffff057224 */ /* 0x000fe200078e0009 */
[----:B------:R0:W-:Y:S01]  /*2010*/  ST.E.64 [R8.64+0x8], R12 ;  /* 0x0000080c08007985 */ /* 0x0001e2000c101b04 */
[----:B------:R-:W-:-:S03]  /*2020*/  MOV R21, 32@hi((_Z15build_product_iPjS_S_jS_S_S_ + .L_x_14@srel)) ;  /* 0x0000000000157802 */ /* 0x000fc60000000f00 */
[----:B------:R0:W-:Y:S04]  /*2030*/  ST.E.64 [R8.64], R14 ;  /* 0x0000000e08007985 */ /* 0x0001e8000c101b04 */
[----:B0-----:R-:W-:Y:S05]  /*2040*/  CALL.ABS.NOINC `(cudaLaunchDeviceV2) ;  /* 0x0000000000007943 */ /* 0x001fea0003c00000 */
.L_x_14:
[----:B------:R-:W-:Y:S05]  /*2050*/  BSYNC B6 ;  /* 0x0000000000067941 */ /* 0x000fea0003800000 */
.L_x_75:
[----:B------:R-:W-:-:S13]  /*2060*/  ISETP.NE.AND P6, PT, R2, RZ, PT ;  /* 0x000000ff0200720c */ /* 0x000fda0003fc5270 */
[----:B------:R-:W-:Y:S05]  /*2070*/  @!P6 BRA `(.L_x_76) ;  /* 0x000010c00000e947 */ /* 0x000fea0003800000 */
[----:B------:R-:W-:Y:S01]  /*2080*/  IMAD.MOV.U32 R0, RZ, RZ, c[0x0][0x178] ;  /* 0x00005e00ff007624 */ /* 0x000fe200078e00ff */
[----:B------:R-:W-:Y:S01]  /*2090*/  LOP3.LUT R28, R19, 0x3, RZ, 0xc0, !PT ;  /* 0x00000003131c7812 */ /* 0x000fe200078ec0ff */
[----:B------:R-:W-:-:S03]  /*20a0*/  IMAD.MOV.U32 R26, RZ, RZ, RZ ;  /* 0x000000ffff1a7224 */ /* 0x000fc600078e00ff */
[----:B------:R-:W-:-:S13]  /*20b0*/  ISETP.GE.U32.AND P0, PT, R0, 0x3, PT ;  /* 0x000000030000780c */ /* 0x000fda0003f06070 */
[----:B------:R-:W-:Y:S05]  /*20c0*/  @!P0 BRA `(.L_x_77) ;  /* 0x00000cd000008947 */ /* 0x000fea0003800000 */
[----:B------:R-:W-:Y:S01]  /*20d0*/  BSSY B7, `(.L_x_77) ;  /* 0x00000cc000077945 */ /* 0x000fe20003800000 */
[----:B------:R-:W-:-:S04]  /*20e0*/  IADD3 R25, R19, -R28, RZ ;  /* 0x8000001c13197210 */ /* 0x000fc80007ffe0ff */
.L_x_82:
[----:B------:R-:W-:Y:S01]  /*20f0*/  IADD3 R25, R25, -0x4, RZ ;  /* 0xfffffffc19197810 */ /* 0x000fe20007ffe0ff */
[----:B------:R-:W-:Y:S01]  /*2100*/  IMAD.MOV.U32 R6, RZ, RZ, 0x1 ;  /* 0x00000001ff067424 */ /* 0x000fe200078e00ff */
[----:B------:R-:W-:Y:S01]  /*2110*/  IADD3 R3, -R24, c[0x0][0x178], RZ ;  /* 0x00005e0018037a10 */ /* 0x000fe20007ffe1ff */
[----:B------:R-:W-:Y:S01]  /*2120*/  UMOV UR4, 32@lo(fun@fdesc(_Z5fnt_iPjjbS_)) ;  /* 0x0000000000047882 */ /* 0x000fe20000000000 */
[----:B------:R-:W-:Y:S01]  /*2130*/  ISETP.NE.AND P0, PT, R25, RZ, PT ;  /* 0x000000ff1900720c */ /* 0x000fe20003f05270 */
[----:B------:R-:W-:Y:S01]  /*2140*/  UMOV UR5, 32@hi(fun@fdesc(_Z5fnt_iPjjbS_)) ;  /* 0x0000000000057882 */ /* 0x000fe20000000000 */
[----:B------:R-:W-:Y:S01]  /*2150*/  SHF.L.U32 R6, R6, R3, RZ ;  /* 0x0000000306067219 */ /* 0x000fe200000006ff */
[----:B------:R-:W-:Y:S01]  /*2160*/  IMAD.MOV.U32 R7, RZ, RZ, 0x1 ;  /* 0x00000001ff077424 */ /* 0x000fe200078e00ff */
[----:B------:R-:W-:Y:S01]  /*2170*/  P2R R27, PR, RZ, 0x1 ;  /* 0x00000001ff1b7803 */ /* 0x000fe20000000000 */
[----:B------:R-:W-:Y:S01]  /*2180*/  IMAD.MOV.U32 R8, RZ, RZ, 0x1 ;  /* 0x00000001ff087424 */ /* 0x000fe200078e00ff */
[----:B------:R-:W-:Y:S01]  /*2190*/  ISETP.GE.U32.AND P0, PT, R23, 0x6, PT ;  /* 0x000000061700780c */ /* 0x000fe20003f06070 */
[----:B------:R-:W-:Y:S01]  /*21a0*/  IMAD.MOV.U32 R9, RZ, RZ, R22 ;  /* 0x000000ffff097224 */ /* 0x000fe200078e0016 */
[----:B------:R-:W-:Y:S01]  /*21b0*/  MOV R20, 32@lo((_Z15build_product_iPjS_S_jS_S_S_ + .L_x_15@srel)) ;  /* 0x0000000000147802 */ /* 0x000fe20000000f00 */
[----:B------:R-:W-:Y:S01]  /*21c0*/  IMAD.MOV.U32 R10, RZ, RZ, 0x1 ;  /* 0x00000001ff0a7424 */ /* 0x000fe200078e00ff */
[----:B------:R-:W-:Y:S01]  /*21d0*/  SEL R6, R6, 0x1, P0 ;  /* 0x0000000106067807 */ /* 0x000fe20000000000 */
[----:B------:R-:W-:Y:S01]  /*21e0*/  IMAD.MOV.U32 R11, RZ, RZ, 0x1 ;  /* 0x00000001ff0b7424 */ /* 0x000fe200078e00ff */
[----:B------:R-:W-:Y:S01]  /*21f0*/  MOV R21, 32@hi((_Z15build_product_iPjS_S_jS_S_S_ + .L_x_15@srel)) ;  /* 0x0000000000157802 */ /* 0x000fe20000000f00 */
[----:B------:R-:W-:-:S02]  /*2200*/  IMAD.MOV.U32 R12, RZ, RZ, RZ ;  /* 0x000000ffff0c7224 */ /* 0x000fc400078e00ff */
[----:B------:R-:W-:Y:S02]  /*2210*/  IMAD.U32 R4, RZ, RZ, UR4 ;  /* 0x00000004ff047e24 */ /* 0x000fe4000f8e00ff */
[----:B------:R-:W-:-:S06]  /*2220*/  IMAD.U32 R5, RZ, RZ, UR5 ;  /* 0x00000005ff057e24 */ /* 0x000fcc000f8e00ff */
[----:B------:R-:W-:Y:S05]  /*2230*/  CALL.ABS.NOINC `(cudaGetParameterBufferV2) ;  /* 0x0000000000007943 */ /* 0x000fea0003c00000 */
.L_x_15:
[----:B------:R-:W-:Y:S01]  /*2240*/  ISETP.NE.U32.AND P0, PT, R4, RZ, PT ;  /* 0x000000ff0400720c */ /* 0x000fe20003f05070 */
[----:B------:R-:W-:Y:S01]  /*2250*/  BSSY B6, `(.L_x_78) ;  /* 0x0000017000067945 */ /* 0x000fe20003800000 */
[----:B------:R-:W-:Y:S02]  /*2260*/  IMAD.MOV.U32 R8, RZ, RZ, R4 ;  /* 0x000000ffff087224 */ /* 0x000fe400078e0004 */
        /* <DEDUP_REMOVED lines=21> */
.L_x_16:
[----:B------:R-:W-:Y:S05]  /*23c0*/  BSYNC B6 ;  /* 0x0000000000067941 */ /* 0x000fea0003800000 */
.L_x_78:
        /* <DEDUP_REMOVED lines=25> */
.L_x_17:
        /* <DEDUP_REMOVED lines=25> */
.L_x_18:
[----:B------:R-:W-:Y:S05]  /*26f0*/  BSYNC B6 ;  /* 0x0000000000067941 */ /* 0x000fea0003800000 */
.L_x_79:
        /* <DEDUP_REMOVED lines=25> */
.L_x_19:
        /* <DEDUP_REMOVED lines=25> */
.L_x_20:
[----:B------:R-:W-:Y:S05]  /*2a20*/  BSYNC B6 ;  /* 0x0000000000067941 */ /* 0x000fea0003800000 */
.L_x_80:
        /* <DEDUP_REMOVED lines=25> */
.L_x_21:
        /* <DEDUP_REMOVED lines=25> */
.L_x_22:
[----:B------:R-:W-:Y:S05]  /*2d50*/  BSYNC B6 ;  /* 0x0000000000067941 */ /* 0x000fea0003800000 */
.L_x_81:
[----:B------:R-:W-:Y:S02]  /*2d60*/  ISETP.NE.AND P6, PT, R27, RZ, PT ;  /* 0x000000ff1b00720c */ /* 0x000fe40003fc5270 */
[----:B------:R-:W-:-:S11]  /*2d70*/  IADD3 R26, R26, 0x4, RZ ;  /* 0x000000041a1a7810 */ /* 0x000fd60007ffe0ff */
[----:B------:R-:W-:Y:S05]  /*2d80*/  @P6 BRA `(.L_x_82) ;  /* 0xfffff36000006947 */ /* 0x000fea000383ffff */
[----:B------:R-:W-:Y:S05]  /*2d90*/  BSYNC B7 ;  /* 0x0000000000077941 */ /* 0x000fea0003800000 */
.L_x_77:
[----:B------:R-:W-:Y:S01]  /*2da0*/  ISETP.NE.AND P0, PT, R28, RZ, PT ;  /* 0x000000ff1c00720c */ /* 0x000fe20003f05270 */
[----:B------:R-:W-:-:S12]  /*2db0*/  BSSY B7, `(.L_x_76) ;  /* 0x0000038000077945 */ /* 0x000fd80003800000 */
[----:B------:R-:W-:Y:S05]  /*2dc0*/  @!P0 BRA `(.L_x_83) ;  /* 0x0000036000008947 */ /* 0x000fea0003800000 */
.L_x_85:
        /* <DEDUP_REMOVED lines=25> */
.L_x_23:
        /* <DEDUP_REMOVED lines=24> */
.L_x_24:
[----:B------:R-:W-:Y:S05]  /*30e0*/  BSYNC B6 ;  /* 0x0000000000067941 */ /* 0x000fea0003800000 */
.L_x_84:
[----:B------:R-:W-:Y:S02]  /*30f0*/  IADD3 R28, R28, -0x1, RZ ;  /* 0xffffffff1c1c7810 */ /* 0x000fe40007ffe0ff */
[----:B------:R-:W-:Y:S02]  /*3100*/  IADD3 R26, R26, 0x1, RZ ;  /* 0x000000011a1a7810 */ /* 0x000fe40007ffe0ff */
[----:B------:R-:W-:-:S13]  /*3110*/  ISETP.NE.AND P0, PT, R28, RZ, PT ;  /* 0x000000ff1c00720c */ /* 0x000fda0003f05270 */
[----:B------:R-:W-:Y:S05]  /*3120*/  @P0 BRA `(.L_x_85) ;  /* 0xfffffca000000947 */ /* 0x000fea000383ffff */
.L_x_83:
[----:B------:R-:W-:Y:S05]  /*3130*/  BSYNC B7 ;  /* 0x0000000000077941 */ /* 0x000fea0003800000 */
.L_x_76:
[C---:B------:R-:W-:Y:S01]  /*3140*/  LOP3.LUT R0, R19.reuse, 0x1, RZ, 0xc0, !PT ;  /* 0x0000000113007812 */ /* 0x040fe200078ec0ff */
[----:B------:R-:W-:Y:S01]  /*3150*/  IMAD.MOV.U32 R4, RZ, RZ, 0x1 ;  /* 0x00000001ff047424 */ /* 0x000fe200078e00ff */
[C---:B------:R-:W-:Y:S01]  /*3160*/  ISETP.GE.U32.AND P0, PT, R19.reuse, 0x6, PT ;  /* 0x000000061300780c */ /* 0x040fe20003f06070 */
[----:B------:R-:W-:Y:S01]  /*3170*/  UMOV UR4, 32@lo(fun@fdesc(_Z14g_vector_mul_iPjS_S_)) ;  /* 0x0000000000047882 */ /* 0x000fe20000000000 */
[C---:B------:R-:W-:Y:S01]  /*3180*/  LEA.HI R0, R19.reuse, R0, RZ, 0x1f ;  /* 0x0000000013007211 */ /* 0x040fe200078ff8ff */
[----:B------:R-:W-:Y:S01]  /*3190*/  UMOV UR5, 32@hi(fun@fdesc(_Z14g_vector_mul_iPjS_S_)) ;  /* 0x0000000000057882 */ /* 0x000fe20000000000 */
[----:B------:R-:W-:Y:S01]  /*31a0*/  IMAD.MOV.U32 R7, RZ, RZ, 0x1 ;  /* 0x00000001ff077424 */ /* 0x000fe200078e00ff */
[----:B------:R-:W-:Y:S01]  /*31b0*/  MOV R11, 0x1 ;  /* 0x00000001000b7802 */ /* 0x000fe20000000f00 */
[----:B------:R-:W-:Y:S01]  /*31c0*/  IMAD.MOV.U32 R8, RZ, RZ, 0x1 ;  /* 0x00000001ff087424 */ /* 0x000fe200078e00ff */
[----:B------:R-:W-:Y:S01]  /*31d0*/  MOV R20, 32@lo((_Z15build_product_iPjS_S_jS_S_S_ + .L_x_25@srel)) ;  /* 0x0000000000147802 */ /* 0x000fe20000000f00 */
[C---:B------:R-:W-:Y:S01]  /*31e0*/  IMAD.IADD R3, R19.reuse, 0x1, -R0 ;  /* 0x0000000113037824 */ /* 0x040fe200078e0a00 */
[----:B------:R-:W-:Y:S01]  /*31f0*/  SEL R19, R19, R0, !P0 ;  /* 0x0000000013137207 */ /* 0x000fe20004000000 */
[----:B------:R-:W-:Y:S01]  /*3200*/  IMAD.MOV.U32 R10, RZ, RZ, 0x1 ;  /* 0x00000001ff0a7424 */ /* 0x000fe200078e00ff */
[----:B------:R-:W-:Y:S01]  /*3210*/  MOV R21, 32@hi((_Z15build_product_iPjS_S_jS_S_S_ + .L_x_25@srel)) ;  /* 0x0000000000157802 */ /* 0x000fe20000000f00 */
[----:B------:R-:W-:Y:S01]  /*3220*/  IMAD.MOV.U32 R12, RZ, RZ, RZ ;  /* 0x000000ffff0c7224 */ /* 0x000fe200078e00ff */
[C---:B------:R-:W-:Y:S01]  /*3230*/  SHF.L.U32 R3, R4.reuse, R3, RZ ;  /* 0x0000000304037219 */ /* 0x040fe200000006ff */
[----:B------:R-:W-:Y:S01]  /*3240*/  IMAD.U32 R5, RZ, RZ, UR5 ;  /* 0x00000005ff057e24 */ /* 0x000fe2000f8e00ff */
[----:B------:R-:W-:Y:S01]  /*3250*/  SHF.L.U32 R19, R4, R19, RZ ;  /* 0x0000001304137219 */ /* 0x000fe200000006ff */
[----:B------:R-:W-:Y:S01]  /*3260*/  IMAD.U32 R4, RZ, RZ, UR4 ;  /* 0x00000004ff047e24 */ /* 0x000fe2000f8e00ff */
[----:B------:R-:W-:-:S02]  /*3270*/  SEL R22, R3, 0x1, P0 ;  /* 0x0000000103167807 */ /* 0x000fc40000000000 */
[----:B------:R-:W-:-:S03]  /*3280*/  MOV R9, R19 ;  /* 0x0000001300097202 */ /* 0x000fc60000000f00 */
[----:B------:R-:W-:-:S04]  /*3290*/  IMAD.MOV.U32 R6, RZ, RZ, R22 ;  /* 0x000000ffff067224 */ /* 0x000fc800078e0016 */
[----:B------:R-:W-:Y:S05]  /*32a0*/  CALL.ABS.NOINC `(cudaGetParameterBufferV2) ;  /* 0x0000000000007943 */ /* 0x000fea0003c00000 */
.L_x_25:
[----:B------:R-:W-:Y:S01]  /*32b0*/  ISETP.NE.U32.AND P0, PT, R4, RZ, PT ;  /* 0x000000ff0400720c */ /* 0x000fe20003f05070 */
[----:B------:R-:W-:Y:S01]  /*32c0*/  IMAD.SHL.U32 R28, R18, 0x4, RZ ;  /* 0x00000004121c7824 */ /* 0x000fe200078e00ff */
[----:B------:R-:W-:Y:S01]  /*32d0*/  SHF.R.U32.HI R18, RZ, 0x1e, R18 ;  /* 0x0000001eff127819 */ /* 0x000fe20000011612 */
[----:B------:R-:W-:Y:S01]  /*32e0*/  BSSY B6, `(.L_x_86) ;  /* 0x0000013000067945 */ /* 0x000fe20003800000 */
[----:B------:R-:W-:Y:S01]  /*32f0*/  ISETP.NE.AND.EX P0, PT, R5, RZ, PT, P0 ;  /* 0x000000ff0500720c */ /* 0x000fe20003f05300 */
[----:B------:R-:W-:Y:S01]  /*3300*/  IMAD.MOV.U32 R8, RZ, RZ, R4 ;  /* 0x000000ffff087224 */ /* 0x000fe200078e0004 */
[----:B------:R-:W-:Y:S01]  /*3310*/  IADD3 R24, P1, R28, c[0x0][0x168], RZ ;  /* 0x00005a001c187a10 */ /* 0x000fe20007f3e0ff */
[----:B------:R-:W-:-:S03]  /*3320*/  IMAD.MOV.U32 R9, RZ, RZ, R5 ;  /* 0x000000ffff097224 */ /* 0x000fc600078e0005 */
[----:B------:R-:W-:-:S07]  /*3330*/  IADD3.X R25, R18, c[0x0][0x16c], RZ, P1, !PT ;  /* 0x00005b0012197a10 */ /* 0x000fce0000ffe4ff */
[----:B------:R-:W-:Y:S05]  /*3340*/  @!P0 BRA `(.L_x_26) ;  /* 0x000000c000008947 */ /* 0x000fea0003800000 */
[----:B------:R-:W-:Y:S01]  /*3350*/  IADD3 R10, P0, R28, c[0x0][0x170], RZ ;  /* 0x00005c001c0a7a10 */ /* 0x000fe20007f1e0ff */
[----:B------:R-:W-:Y:S02]  /*3360*/  ULDC.64 UR4, c[0x0][0x118] ;  /* 0x0000460000047ab9 */ /* 0x000fe40000000a00 */
[----:B------:R0:W-:Y:S01]  /*3370*/  ST.E.64 [R8.64], R24 ;  /* 0x0000001808007985 */ /* 0x0001e2000c101b04 */
[----:B------:R-:W-:-:S03]  /*3380*/  IADD3.X R11, R18, c[0x0][0x174], RZ, P0, !PT ;  /* 0x00005d00120b7a10 */ /* 0x000fc600007fe4ff */
[----:B------:R0:W-:Y:S04]  /*3390*/  ST.E.64 [R8.64+0x10], R24 ;  /* 0x0000101808007985 */ /* 0x0001e8000c101b04 */
[----:B------:R0:W-:Y:S04]  /*33a0*/  ST.E.64 [R8.64+0x8], R10 ;  /* 0x0000080a08007985 */ /* 0x0001e8000c101b04 */
[----:B------:R0:W5:Y:S01]  /*33b0*/  LDL.64 R6, [R1] ;  /* 0x0000000001067983 */ /* 0x0001620000100a00 */
[----:B------:R-:W-:Y:S01]  /*33c0*/  IMAD.MOV.U32 R4, RZ, RZ, R8 ;  /* 0x000000ffff047224 */ /* 0x000fe200078e0008 */
[----:B------:R-:W-:Y:S01]  /*33d0*/  MOV R20, 32@lo((_Z15build_product_iPjS_S_jS_S_S_ + .L_x_26@srel)) ;  /* 0x0000000000147802 */ /* 0x000fe20000000f00 */
[----:B------:R-:W-:Y:S01]  /*33e0*/  IMAD.MOV.U32 R5, RZ, RZ, R9 ;  /* 0x000000ffff057224 */ /* 0x000fe200078e0009 */
[----:B------:R-:W-:-:S04]  /*33f0*/  MOV R21, 32@hi((_Z15build_product_iPjS_S_jS_S_S_ + .L_x_26@srel)) ;  /* 0x0000000000157802 */ /* 0x000fc80000000f00 */
[----:B0----5:R-:W-:Y:S05]  /*3400*/  CALL.ABS.NOINC `(cudaLaunchDeviceV2) ;  /* 0x0000000000007943 */ /* 0x021fea0003c00000 */
.L_x_26:
[----:B------:R-:W-:Y:S05]  /*3410*/  BSYNC B6 ;  /* 0x0000000000067941 */ /* 0x000fea0003800000 */
.L_x_86:
[----:B------:R0:W5:Y:S01]  /*3420*/  LDL.64 R16, [R1] ;  /* 0x0000000001107983 */ /* 0x0001620000100a00 */
[----:B------:R-:W-:Y:S01]  /*3430*/  UMOV UR4, 32@lo(fun@fdesc(_Z7pre_fntPjS_jS_)) ;  /* 0x0000000000047882 */ /* 0x000fe20000000000 */
[----:B------:R-:W-:Y:S01]  /*3440*/  IMAD.MOV.U32 R6, RZ, RZ, R22 ;  /* 0x000000ffff067224 */ /* 0x000fe200078e0016 */
[----:B------:R-:W-:Y:S01]  /*3450*/  UMOV UR5, 32@hi(fun@fdesc(_Z7pre_fntPjS_jS_)) ;  /* 0x0000000000057882 */ /* 0x000fe20000000000 */
[----:B------:R-:W-:Y:S01]  /*3460*/  MOV R9, R19 ;  /* 0x0000001300097202 */ /* 0x000fe20000000f00 */
[----:B------:R-:W-:Y:S01]  /*3470*/  IMAD.MOV.U32 R7, RZ, RZ, 0x1 ;  /* 0x00000001ff077424 */ /* 0x000fe200078e00ff */
[----:B------:R-:W-:Y:S01]  /*3480*/  MOV R8, 0x1 ;  /* 0x0000000100087802 */ /* 0x000fe20000000f00 */
[----:B------:R-:W-:Y:S01]  /*3490*/  IMAD.MOV.U32 R10, RZ, RZ, 0x1 ;  /* 0x00000001ff0a7424 */ /* 0x000fe200078e00ff */
[----:B------:R-:W-:Y:S01]  /*34a0*/  MOV R11, 0x1 ;  /* 0x00000001000b7802 */ /* 0x000fe20000000f00 */
[----:B------:R-:W-:Y:S01]  /*34b0*/  IMAD.MOV.U32 R12, RZ, RZ, RZ ;  /* 0x000000ffff0c7224 */ /* 0x000fe200078e00ff */
[----:B------:R-:W-:Y:S01]  /*34c0*/  MOV R4, UR4 ;  /* 0x0000000400047c02 */ /* 0x000fe20008000f00 */
[----:B------:R-:W-:Y:S01]  /*34d0*/  IMAD.U32 R5, RZ, RZ, UR5 ;  /* 0x00000005ff057e24 */ /* 0x000fe2000f8e00ff */
[----:B------:R-:W-:-:S02]  /*34e0*/  MOV R20, 32@lo((_Z15build_product_iPjS_S_jS_S_S_ + .L_x_27@srel)) ;  /* 0x0000000000147802 */ /* 0x000fc40000000f00 */
[----:B------:R-:W-:-:S04]  /*34f0*/  MOV R21, 32@hi((_Z15build_product_iPjS_S_jS_S_S_ + .L_x_27@srel)) ;  /* 0x0000000000157802 */ /* 0x000fc80000000f00 */
[----:B0----5:R-:W-:Y:S05]  /*3500*/  CALL.ABS.NOINC `(cudaGetParameterBufferV2) ;  /* 0x0000000000007943 */ /* 0x021fea0003c00000 */
.L_x_27:
[----:B------:R-:W-:Y:S01]  /*3510*/  ISETP.NE.U32.AND P0, PT, R4, RZ, PT ;  /* 0x000000ff0400720c */ /* 0x000fe20003f05070 */
[----:B------:R-:W-:Y:S01]  /*3520*/  IMAD.MOV.U32 R19, RZ, RZ, c[0x0][0x178] ;  /* 0x00005e00ff137624 */ /* 0x000fe200078e00ff */
[----:B------:R-:W-:Y:S01]  /*3530*/  IADD3 R28, P1, R28, c[0x0][0x160], RZ ;  /* 0x000058001c1c7a10 */ /* 0x000fe20007f3e0ff */
[----:B------:R-:W-:Y:S01]  /*3540*/  IMAD.MOV.U32 R0, RZ, RZ, 0x1 ;  /* 0x00000001ff007424 */ /* 0x000fe200078e00ff */
[----:B------:R-:W-:Y:S01]  /*3550*/  ISETP.NE.AND.EX P0, PT, R5, RZ, PT, P0 ;  /* 0x000000ff0500720c */ /* 0x000fe20003f05300 */
[----:B------:R-:W-:Y:S01]  /*3560*/  BSSY B6, `(.L_x_87) ;  /* 0x0000016000067945 */ /* 0x000fe20003800000 */
[----:B------:R-:W-:Y:S01]  /*3570*/  IADD3 R19, R19, 0x1, RZ ;  /* 0x0000000113137810 */ /* 0x000fe20007ffe0ff */
[----:B------:R-:W-:Y:S01]  /*3580*/  IMAD.MOV.U32 R8, RZ, RZ, R4 ;  /* 0x000000ffff087224 */ /* 0x000fe200078e0004 */
[----:B------:R-:W-:Y:S01]  /*3590*/  IADD3.X R29, R18, c[0x0][0x164], RZ, P1, !PT ;  /* 0x00005900121d7a10 */ /* 0x000fe20000ffe4ff */
[----:B------:R-:W-:Y:S01]  /*35a0*/  IMAD.MOV.U32 R9, RZ, RZ, R5 ;  /* 0x000000ffff097224 */ /* 0x000fe200078e0005 */
[----:B------:R-:W-:-:S07]  /*35b0*/  SHF.L.U32 R23, R0, R19, RZ ;  /* 0x0000001300177219 */ /* 0x000fce00000006ff */
[----:B------:R-:W-:Y:S05]  /*35c0*/  @!P0 BRA `(.L_x_28) ;  /* 0x000000f000008947 */ /* 0x000fea0003800000 */
[----:B------:R-:W-:Y:S01]  /*35d0*/  IMAD.MOV.U32 R10, RZ, RZ, c[0x0][0x180] ;  /* 0x00006000ff0a7624 */ /* 0x000fe200078e00ff */
[----:B------:R-:W-:Y:S01]  /*35e0*/  IADD3 R0, R23, -0x1, RZ ;  /* 0xffffffff17007810 */ /* 0x000fe20007ffe0ff */
[----:B------:R-:W-:Y:S01]  /*35f0*/  IMAD.MOV.U32 R11, RZ, RZ, c[0x0][0x184] ;  /* 0x00006100ff0b7624 */ /* 0x000fe200078e00ff */
[----:B------:R-:W-:Y:S01]  /*3600*/  ULDC.64 UR4, c[0x0][0x118] ;  /* 0x0000460000047ab9 */ /* 0x000fe20000000a00 */
[----:B------:R-:W-:Y:S01]  /*3610*/  MOV R4, R8 ;  /* 0x0000000800047202 */ /* 0x000fe20000000f00 */
[----:B------:R0:W-:Y:S01]  /*3620*/  ST.E.64 [R8.64], R24 ;  /* 0x0000001808007985 */ /* 0x0001e2000c101b04 */
[----:B------:R-:W-:Y:S01]  /*3630*/  IMAD.MOV.U32 R5, RZ, RZ, R9 ;  /* 0x000000ffff057224 */ /* 0x000fe200078e0009 */
[----:B------:R-:W-:Y:S01]  /*3640*/  MOV R6, R16 ;  /* 0x0000001000067202 */ /* 0x000fe20000000f00 */
[----:B------:R-:W-:Y:S01]  /*3650*/  IMAD.MOV.U32 R7, RZ, RZ, R17 ;  /* 0x000000ffff077224 */ /* 0x000fe200078e0011 */
[----:B------:R0:W-:Y:S01]  /*3660*/  ST.E.64 [R8.64+0x18], R10 ;  /* 0x0000180a08007985 */ /* 0x0001e2000c101b04 */
[----:B------:R-:W-:-:S02]  /*3670*/  MOV R20, 32@lo((_Z15build_product_iPjS_S_jS_S_S_ + .L_x_28@srel)) ;  /* 0x0000000000147802 */ /* 0x000fc40000000f00 */
[----:B------:R-:W-:Y:S01]  /*3680*/  MOV R21, 32@hi((_Z15build_product_iPjS_S_jS_S_S_ + .L_x_28@srel)) ;  /* 0x0000000000157802 */ /* 0x000fe20000000f00 */
[----:B------:R0:W-:Y:S04]  /*3690*/  ST.E [R8.64+0x10], R0 ;  /* 0x0000100008007985 */ /* 0x0001e8000c101904 */
[----:B------:R0:W-:Y:S02]  /*36a0*/  ST.E.64 [R8.64+0x8], R28 ;  /* 0x0000081c08007985 */ /* 0x0001e4000c101b04 */
[----:B0-----:R-:W-:Y:S05]  /*36b0*/  CALL.ABS.NOINC `(cudaLaunchDeviceV2) ;  /* 0x0000000000007943 */ /* 0x001fea0003c00000 */
.L_x_28:
[----:B------:R-:W-:Y:S05]  /*36c0*/  BSYNC B6 ;  /* 0x0000000000067941 */ /* 0x000fea0003800000 */
.L_x_87:
[----:B------:R-:W-:Y:S01]  /*36d0*/  IMAD.MOV.U32 R0, RZ, RZ, c[0x0][0x178] ;  /* 0x00005e00ff007624 */ /* 0x000fe200078e00ff */
[----:B------:R-:W-:Y:S01]  /*36e0*/  ISETP.NE.AND P6, PT, R2, RZ, PT ;  /* 0x000000ff0200720c */ /* 0x000fe20003fc5270 */
[----:B------:R-:W-:Y:S02]  /*36f0*/  IMAD.MOV.U32 R2, RZ, RZ, c[0x0][0x178] ;  /* 0x00005e00ff027624 */ /* 0x000fe400078e00ff */
[----:B------:R-:W-:Y:S01]  /*3700*/  IMAD.MOV.U32 R18, RZ, RZ, 0x1 ;  /* 0x00000001ff127424 */ /* 0x000fe200078e00ff */
[----:B------:R-:W-:-:S02]  /*3710*/  LOP3.LUT R3, R0, 0x1, RZ, 0xc0, !PT ;  /* 0x0000000100037812 */ /* 0x000fc400078ec0ff */
[----:B------:R-:W-:Y:S02]  /*3720*/  ISETP.GE.U32.AND P0, PT, R2, 0x6, PT ;  /* 0x000000060200780c */ /* 0x000fe40003f06070 */
[----:B------:R-:W-:Y:S01]  /*3730*/  LEA.HI R3, R0, R3, RZ, 0x1f ;  /* 0x0000000300037211 */ /* 0x000fe200078ff8ff */
[----:B------:R-:W-:-:S03]  /*3740*/  IMAD.MOV.U32 R0, RZ, RZ, 0x1 ;  /* 0x00000001ff007424 */ /* 0x000fc600078e00ff */
[C---:B------:R-:W-:Y:S02]  /*3750*/  IADD3 R5, -R3.reuse, c[0x0][0x178], RZ ;  /* 0x00005e0003057a10 */ /* 0x040fe40007ffe1ff */
[----:B------:R-:W-:Y:S02]  /*3760*/  SEL R3, R3, c[0x0][0x178], P0 ;  /* 0x00005e0003037a07 */ /* 0x000fe40000000000 */
[----:B------:R-:W-:Y:S02]  /*3770*/  SHF.L.U32 R0, R0, R5, RZ ;  /* 0x0000000500007219 */ /* 0x000fe400000006ff */
[----:B------:R-:W-:Y:S02]  /*3780*/  SHF.L.U32 R18, R18, R3, RZ ;  /* 0x0000000312127219 */ /* 0x000fe400000006ff */
[----:B------:R-:W-:Y:S01]  /*3790*/  SEL R2, R0, 0x1, P0 ;  /* 0x0000000100027807 */ /* 0x000fe20000000000 */
[----:B------:R-:W-:Y:S05]  /*37a0*/  @!P6 BRA `(.L_x_88) ;  /* 0x00000c700000e947 */ /* 0x000fea0003800000 */
[----:B------:R-:W-:Y:S01]  /*37b0*/  IMAD.MOV.U32 R0, RZ, RZ, c[0x0][0x178] ;  /* 0x00005e00ff007624 */ /* 0x000fe200078e00ff */
[----:B------:R-:W-:Y:S01]  /*37c0*/  LOP3.LUT R26, R19, 0x3, RZ, 0xc0, !PT ;  /* 0x00000003131a7812 */ /* 0x000fe200078ec0ff */
[----:B------:R-:W-:-:S03]  /*37d0*/  IMAD.MOV.U32 R25, RZ, RZ, RZ ;  /* 0x000000ffff197224 */ /* 0x000fc600078e00ff */
[----:B------:R-:W-:-:S13]  /*37e0*/  ISETP.GE.U32.AND P0, PT, R0, 0x3, PT ;  /* 0x000000030000780c */ /* 0x000fda0003f06070 */
[----:B------:R-:W-:Y:S05]  /*37f0*/  @!P0 BRA `(.L_x_89) ;  /* 0x0000096000008947 */ /* 0x000fea0003800000 */
[----:B------:R-:W-:Y:S01]  /*3800*/  BSSY B7, `(.L_x_89) ;  /* 0x0000095000077945 */ /* 0x000fe20003800000 */
[----:B------:R-:W-:Y:S01]  /*3810*/  IMAD.IADD R24, R19, 0x1, -R26 ;  /* 0x0000000113187824 */ /* 0x000fe200078e0a1a */
[----:B------:R-:W-:Y:S02]  /*3820*/  MOV R22, 32@lo(fun@fdesc(_Z5fnt_iPjjbS_)) ;  /* 0x0000000000167802 */ /* 0x000fe40000000f00 */
[----:B------:R-:W-:-:S02]  /*3830*/  MOV R19, 32@hi(fun@fdesc(_Z5fnt_iPjjbS_)) ;  /* 0x0000000000137802 */ /* 0x000fc40000000f00 */
.L_x_94:
[----:B------:R-:W-:Y:S01]  /*3840*/  IADD3 R24, R24, -0x4, RZ ;  /* 0xfffffffc18187810 */ /* 0x000fe20007ffe0ff */
[----:B------:R-:W-:Y:S01]  /*3850*/  IMAD.MOV.U32 R4, RZ, RZ, R22 ;  /* 0x000000ffff047224 */ /* 0x000fe200078e0016 */
[----:B------:R-:W-:Y:S01]  /*3860*/  MOV R7, 0x1 ;  /* 0x0000000100077802 */ /* 0x000fe20000000f00 */
[----:B------:R-:W-:Y:S01]  /*3870*/  IMAD.MOV.U32 R5, RZ, RZ, R19 ;  /* 0x000000ffff057224 */ /* 0x000fe200078e0013 */
[----:B------:R-:W-:Y:S01]  /*3880*/  ISETP.NE.AND P0, PT, R24, RZ, PT ;  /* 0x000000ff1800720c */ /* 0x000fe20003f05270 */
[----:B------:R-:W-:Y:S01]  /*3890*/  IMAD.MOV.U32 R6, RZ, RZ, R2 ;  /* 0x000000ffff067224 */ /* 0x000fe200078e0002 */
[----:B------:R-:W-:Y:S01]  /*38a0*/  MOV R10, 0x1 ;  /* 0x00000001000a7802 */ /* 0x000fe20000000f00 */
[----:B------:R-:W-:Y:S01]  /*38b0*/  IMAD.MOV.U32 R8, RZ, RZ, 0x1 ;  /* 0x00000001ff087424 */ /* 0x000fe200078e00ff */
[----:B------:R-:W-:Y:S01]  /*38c0*/  P2R R27, PR, RZ, 0x1 ;  /* 0x00000001ff1b7803 */ /* 0x000fe20000000000 */
[----:B------:R-:W-:Y:S01]  /*38d0*/  IMAD.MOV.U32 R9, RZ, RZ, R18 ;  /* 0x000000ffff097224 */ /* 0x000fe200078e0012 */
[----:B------:R-:W-:Y:S01]  /*38e0*/  MOV R12, RZ ;  /* 0x000000ff000c7202 */ /* 0x000fe20000000f00 */
[----:B------:R-:W-:Y:S01]  /*38f0*/  IMAD.MOV.U32 R11, RZ, RZ, 0x1 ;  /* 0x00000001ff0b7424 */ /* 0x000fe200078e00ff */
[----:B------:R-:W-:-:S02]  /*3900*/  MOV R20, 32@lo((_Z15build_product_iPjS_S_jS_S_S_ + .L_x_29@srel)) ;  /* 0x0000000000147802 */ /* 0x000fc40000000f00 */
[----:B------:R-:W-:-:S04]  /*3910*/  MOV R21, 32@hi((_Z15build_product_iPjS_S_jS_S_S_ + .L_x_29@srel)) ;  /* 0x0000000000157802 */ /* 0x000fc80000000f00 */
[----:B------:R-:W-:Y:S05]  /*3920*/  CALL.ABS.NOINC `(cudaGetParameterBufferV2) ;  /* 0x0000000000007943 */ /* 0x000fea0003c00000 */
.L_x_29:
[----:B------:R-:W-:Y:S01]  /*3930*/  ISETP.NE.U32.AND P0, PT, R4, RZ, PT ;  /* 0x000000ff0400720c */ /* 0x000fe20003f05070 */
[----:B------:R-:W-:Y:S01]  /*3940*/  BSSY B6, `(.L_x_90) ;  /* 0x0000014000067945 */ /* 0x000fe20003800000 */
[----:B------:R-:W-:Y:S02]  /*3950*/  IMAD.MOV.U32 R8, RZ, RZ, R4 ;  /* 0x000000ffff087224 */ /* 0x000fe400078e0004 */
[----:B------:R-:W-:Y:S01]  /*3960*/  ISETP.NE.AND.EX P0, PT, R5, RZ, PT, P0 ;  /* 0x000000ff0500720c */ /* 0x000fe20003f05300 */
[----:B------:R-:W-:-:S12]  /*3970*/  IMAD.MOV.U32 R9, RZ, RZ, R5 ;  /* 0x000000ffff097224 */ /* 0x000fd800078e0005 */
[----:B------:R-:W-:Y:S05]  /*3980*/  @!P0 BRA `(.L_x_30) ;  /* 0x000000f000008947 */ /* 0x000fea0003800000 */
[----:B------:R-:W-:Y:S01]  /*3990*/  IMAD.MOV.U32 R0, RZ, RZ, 0x1 ;  /* 0x00000001ff007424 */ /* 0x000fe200078e00ff */
[----:B------:R-:W-:Y:S01]  /*39a0*/  MOV R10, c[0x0][0x188] ;  /* 0x00006200000a7a02 */ /* 0x000fe20000000f00 */
        /* <DEDUP_REMOVED lines=10> */
[----:B------:R0:W-:Y:S04]  /*3a50*/  ST.E.U8 [R8.64+0xc], R0 ;  /* 0x00000c0008007985 */ /* 0x0001e8000c101104 */
[----:B------:R0:W-:Y:S02]  /*3a60*/  ST.E [R8.64+0x8], R25 ;  /* 0x0000081908007985 */ /* 0x0001e4000c101904 */
[----:B0-----:R-:W-:Y:S05]  /*3a70*/  CALL.ABS.NOINC `(cudaLaunchDeviceV2) ;  /* 0x0000000000007943 */ /* 0x001fea0003c00000 */
.L_x_30:
[----:B------:R-:W-:Y:S05]  /*3a80*/  BSYNC B6 ;  /* 0x0000000000067941 */ /* 0x000fea0003800000 */
.L_x_90:
[----:B------:R-:W-:Y:S01]  /*3a90*/  IMAD.MOV.U32 R4, RZ, RZ, R22 ;  /* 0x000000ffff047224 */ /* 0x000fe200078e0016 */
[----:B------:R-:W-:Y:S01]  /*3aa0*/  MOV R5, R19 ;  /* 0x0000001300057202 */ /* 0x000fe20000000f00 */
[----:B------:R-:W-:Y:S01]  /*3ab0*/  IMAD.MOV.U32 R6, RZ, RZ, R2 ;  /* 0x000000ffff067224 */ /* 0x000fe200078e0002 */
[----:B------:R-:W-:Y:S01]  /*3ac0*/  MOV R7, 0x1 ;  /* 0x0000000100077802 */ /* 0x000fe20000000f00 */
[----:B------:R-:W-:Y:S01]  /*3ad0*/  IMAD.MOV.U32 R8, RZ, RZ, 0x1 ;  /* 0x00000001ff087424 */ /* 0x000fe200078e00ff */
[----:B------:R-:W-:Y:S01]  /*3ae0*/  MOV R9, R18 ;  /* 0x0000001200097202 */ /* 0x000fe20000000f00 */
[----:B------:R-:W-:Y:S01]  /*3af0*/  IMAD.MOV.U32 R10, RZ, RZ, 0x1 ;  /* 0x00000001ff0a7424 */ /* 0x000fe200078e00ff */
[----:B------:R-:W-:Y:S01]  /*3b00*/  MOV R11, 0x1 ;  /* 0x00000001000b7802 */ /* 0x000fe20000000f00 */
[----:B------:R-:W-:Y:S01]  /*3b10*/  IMAD.MOV.U32 R12, RZ, RZ, RZ ;  /* 0x000000ffff0c7224 */ /* 0x000fe200078e00ff */
[----:B------:R-:W-:-:S02]  /*3b20*/  MOV R20, 32@lo((_Z15build_product_iPjS_S_jS_S_S_ + .L_x_31@srel)) ;  /* 0x0000000000147802 */ /* 0x000fc40000000f00 */
[----:B------:R-:W-:-:S04]  /*3b30*/  MOV R21, 32@hi((_Z15build_product_iPjS_S_jS_S_S_ + .L_x_31@srel)) ;  /* 0x0000000000157802 */ /* 0x000fc80000000f00 */
[----:B------:R-:W-:Y:S05]  /*3b40*/  CALL.ABS.NOINC `(cudaGetParameterBufferV2) ;  /* 0x0000000000007943 */ /* 0x000fea0003c00000 */
.L_x_31:
        /* <DEDUP_REMOVED lines=9> */
[----:B------:R-:W-:Y:S01]  /*3be0*/  IADD3 R0, R25, 0x1, RZ ;  /* 0x0000000119007810 */ /* 0x000fe20007ffe0ff */
[----:B------:R-:W-:Y:S01]  /*3bf0*/  ULDC.64 UR4, c[0x0][0x118] ;  /* 0x0000460000047ab9 */ /* 0x000fe20000000a00 */
[----:B------:R-:W-:Y:S01]  /*3c00*/  IMAD.MOV.U32 R4, RZ, RZ, R8 ;  /* 0x000000ffff047224 */ /* 0x000fe200078e0008 */
[----:B------:R0:W-:Y:S01]  /*3c10*/  ST.E.U8 [R8.64+0xc], R3 ;  /* 0x00000c0308007985 */ /* 0x0001e2000c101104 */
[----:B------:R-:W-:Y:S01]  /*3c20*/  MOV R5, R9 ;  /* 0x0000000900057202 */ /* 0x000fe20000000f00 */
[----:B------:R-:W-:Y:S01]  /*3c30*/  IMAD.MOV.U32 R6, RZ, RZ, R16 ;  /* 0x000000ffff067224 */ /* 0x000fe200078e0010 */
[----:B------:R-:W-:Y:S01]  /*3c40*/  MOV R7, R17 ;  /* 0x0000001100077202 */ /* 0x000fe20000000f00 */
[----:B------:R0:W-:Y:S01]  /*3c50*/  ST.E.64 [R8.64+0x10], R10 ;  /* 0x0000100a08007985 */ /* 0x0001e2000c101b04 */
[----:B------:R-:W-:-:S02]  /*3c60*/  MOV R20, 32@lo((_Z15build_product_iPjS_S_jS_S_S_ + .L_x_32@srel)) ;  /* 0x0000000000147802 */ /* 0x000fc40000000f00 */
[----:B------:R-:W-:Y:S01]  /*3c70*/  MOV R21, 32@hi((_Z15build_product_iPjS_S_jS_S_S_ + .L_x_32@srel)) ;  /* 0x0000000000157802 */ /* 0x000fe20000000f00 */
[----:B------:R0:W-:Y:S04]  /*3c80*/  ST.E [R8.64+0x8], R0 ;  /* 0x0000080008007985 */ /* 0x0001e8000c101904 */
[----:B------:R0:W-:Y:S02]  /*3c90*/  ST.E.64 [R8.64], R28 ;  /* 0x0000001c08007985 */ /* 0x0001e4000c101b04 */
[----:B0-----:R-:W-:Y:S05]  /*3ca0*/  CALL.ABS.NOINC `(cudaLaunchDeviceV2) ;  /* 0x0000000000007943 */ /* 0x001fea0003c00000 */
.L_x_32:
[----:B------:R-:W-:Y:S05]  /*3cb0*/  BSYNC B6 ;  /* 0x0000000000067941 */ /* 0x000fea0003800000 */
.L_x_91:
        /* <DEDUP_REMOVED lines=12> */
.L_x_33:
        /* <DEDUP_REMOVED lines=22> */
.L_x_34:
[----:B------:R-:W-:Y:S05]  /*3ee0*/  BSYNC B6 ;  /* 0x0000000000067941 */ /* 0x000fea0003800000 */
.L_x_92:
        /* <DEDUP_REMOVED lines=12> */
.L_x_35:
        /* <DEDUP_REMOVED lines=22> */
.L_x_36:
[----:B------:R-:W-:Y:S05]  /*4110*/  BSYNC B6 ;  /* 0x0000000000067941 */ /* 0x000fea0003800000 */
.L_x_93:
[----:B------:R-:W-:Y:S02]  /*4120*/  ISETP.NE.AND P6, PT, R27, RZ, PT ;  /* 0x000000ff1b00720c */ /* 0x000fe40003fc5270 */
[----:B------:R-:W-:-:S11]  /*4130*/  IADD3 R25, R25, 0x4, RZ ;  /* 0x0000000419197810 */ /* 0x000fd60007ffe0ff */
[----:B------:R-:W-:Y:S05]  /*4140*/  @P6 BRA `(.L_x_94) ;  /* 0xfffff6f000006947 */ /* 0x000fea000383ffff */
[----:B------:R-:W-:Y:S05]  /*4150*/  BSYNC B7 ;  /* 0x0000000000077941 */ /* 0x000fea0003800000 */
.L_x_89:
[----:B------:R-:W-:Y:S01]  /*4160*/  ISETP.NE.AND P0, PT, R26, RZ, PT ;  /* 0x000000ff1a00720c */ /* 0x000fe20003f05270 */
[----:B------:R-:W-:-:S12]  /*4170*/  BSSY B7, `(.L_x_88) ;  /* 0x000002a000077945 */ /* 0x000fd80003800000 */
[----:B------:R-:W-:Y:S05]  /*4180*/  @!P0 BRA `(.L_x_95) ;  /* 0x0000028000008947 */ /* 0x000fea0003800000 */
[----:B------:R-:W-:Y:S02]  /*4190*/  MOV R22, 32@lo(fun@fdesc(_Z5fnt_iPjjbS_)) ;  /* 0x0000000000167802 */ /* 0x000fe40000000f00 */
[----:B------:R-:W-:-:S03]  /*41a0*/  MOV R19, 32@hi(fun@fdesc(_Z5fnt_iPjjbS_)) ;  /* 0x0000000000137802 */ /* 0x000fc60000000f00 */
.L_x_97:
        /* <DEDUP_REMOVED lines=12> */
.L_x_37:
        /* <DEDUP_REMOVED lines=21> */
.L_x_38:
[----:B------:R-:W-:Y:S05]  /*43c0*/  BSYNC B6 ;  /* 0x0000000000067941 */ /* 0x000fea0003800000 */
.L_x_96:
[----:B------:R-:W-:Y:S02]  /*43d0*/  IADD3 R26, R26, -0x1, RZ ;  /* 0xffffffff1a1a7810 */ /* 0x000fe40007ffe0ff */
[----:B------:R-:W-:Y:S02]  /*43e0*/  IADD3 R25, R25, 0x1, RZ ;  /* 0x0000000119197810 */ /* 0x000fe40007ffe0ff */
[----:B------:R-:W-:-:S13]  /*43f0*/  ISETP.NE.AND P0, PT, R26, RZ, PT ;  /* 0x000000ff1a00720c */ /* 0x000fda0003f05270 */
[----:B------:R-:W-:Y:S05]  /*4400*/  @P0 BRA `(.L_x_97) ;  /* 0xfffffda000000947 */ /* 0x000fea000383ffff */
.L_x_95:
[----:B------:R-:W-:Y:S05]  /*4410*/  BSYNC B7 ;  /* 0x0000000000077941 */ /* 0x000fea0003800000 */
.L_x_88:
[----:B------:R-:W-:Y:S01]  /*4420*/  UMOV UR4, 32@lo(fun@fdesc(_Z7end_fntPjjS_)) ;  /* 0x0000000000047882 */ /* 0x000fe20000000000 */
[----:B------:R-:W-:Y:S01]  /*4430*/  IMAD.MOV.U32 R6, RZ, RZ, R2 ;  /* 0x000000ffff067224 */ /* 0x000fe200078e0002 */
[----:B------:R-:W-:Y:S01]  /*4440*/  UMOV UR5, 32@hi(fun@fdesc(_Z7end_fntPjjS_)) ;  /* 0x0000000000057882 */ /* 0x000fe20000000000 */
        /* <DEDUP_REMOVED lines=10> */
[----:B------:R-:W-:Y:S05]  /*44f0*/  CALL.ABS.NOINC `(cudaGetParameterBufferV2) ;  /* 0x0000000000007943 */ /* 0x000fea0003c00000 */
.L_x_39:
[----:B------:R-:W-:Y:S01]  /*4500*/  ISETP.NE.U32.AND P0, PT, R4, RZ, PT ;  /* 0x000000ff0400720c */ /* 0x000fe20003f05070 */
[----:B------:R-:W-:Y:S02]  /*4510*/  IMAD.MOV.U32 R8, RZ, RZ, R4 ;  /* 0x000000ffff087224 */ /* 0x000fe400078e0004 */
[----:B------:R-:W-:Y:S01]  /*4520*/  IMAD.MOV.U32 R9, RZ, RZ, R5 ;  /* 0x000000ffff097224 */ /* 0x000fe200078e0005 */
[----:B------:R-:W-:-:S13]  /*4530*/  ISETP.NE.AND.EX P0, PT, R5, RZ, PT, P0 ;  /* 0x000000ff0500720c */ /* 0x000fda0003f05300 */
[----:B------:R-:W-:Y:S05]  /*4540*/  @!P0 BRA `(.L_x_48) ;  /* 0x00000bf000008947 */ /* 0x000fea0003800000 */
[----:B------:R-:W-:Y:S01]  /*4550*/  IMAD.MOV.U32 R2, RZ, RZ, c[0x0][0x190] ;  /* 0x00006400ff027624 */ /* 0x000fe200078e00ff */
[----:B------:R-:W-:Y:S01]  /*4560*/  ULDC.64 UR4, c[0x0][0x118] ;  /* 0x0000460000047ab9 */ /* 0x000fe20000000a00 */
[----:B------:R-:W-:Y:S01]  /*4570*/  IMAD.MOV.U32 R3, RZ, RZ, c[0x0][0x194] ;  /* 0x00006500ff037624 */ /* 0x000fe200078e00ff */
[----:B------:R0:W-:Y:S01]  /*4580*/  ST.E.64 [R8.64], R28 ;  /* 0x0000001c08007985 */ /* 0x0001e2000c101b04 */
[----:B------:R-:W-:Y:S01]  /*4590*/  MOV R4, R8 ;  /* 0x0000000800047202 */ /* 0x000fe20000000f00 */
[----:B------:R-:W-:Y:S01]  /*45a0*/  IMAD.MOV.U32 R5, RZ, RZ, R9 ;  /* 0x000000ffff057224 */ /* 0x000fe200078e0009 */
[----:B------:R-:W-:Y:S01]  /*45b0*/  MOV R6, R16 ;  /* 0x0000001000067202 */ /* 0x000fe20000000f00 */
[----:B------:R0:W-:Y:S01]  /*45c0*/  ST.E.64 [R8.64+0x10], R2 ;  /* 0x0000100208007985 */ /* 0x0001e2000c101b04 */
[----:B------:R-:W-:Y:S01]  /*45d0*/  IMAD.MOV.U32 R7, RZ, RZ, R17 ;  /* 0x000000ffff077224 */ /* 0x000fe200078e0011 */
[----:B------:R-:W-:Y:S02]  /*45e0*/  MOV R20, 32@lo((_Z15build_product_iPjS_S_jS_S_S_ + .L_x_40@srel)) ;  /* 0x0000000000147802 */ /* 0x000fe40000000f00 */
[----:B------:R0:W-:Y:S01]  /*45f0*/  ST.E [R8.64+0x8], R23 ;  /* 0x0000081708007985 */ /* 0x0001e2000c101904 */
[----:B------:R-:W-:-:S04]  /*4600*/  MOV R21, 32@hi((_Z15build_product_iPjS_S_jS_S_S_ + .L_x_40@srel)) ;  /* 0x0000000000157802 */ /* 0x000fc80000000f00 */
[----:B0-----:R-:W-:Y:S05]  /*4610*/  CALL.ABS.NOINC `(cudaLaunchDeviceV2) ;  /* 0x0000000000007943 */ /* 0x001fea0003c00000 */
.L_x_40:
[----:B------:R-:W-:Y:S05]  /*4620*/  BRA `(.L_x_48) ;  /* 0x00000b1000007947 */ /* 0x000fea0003800000 */
.L_x_63:
[----:B------:R-:W-:Y:S01]  /*4630*/  MOV R17, 32@lo(fun@fdesc(_Z5g_fntPjS_jjjS_S_S_)) ;  /* 0x0000000000117802 */ /* 0x000fe20000000f00 */
[----:B------:R-:W-:Y:S01]  /*4640*/  IMAD.MOV.U32 R6, RZ, RZ, 0x1 ;  /* 0x00000001ff067424 */ /* 0x000fe200078e00ff */
[----:B------:R-:W-:Y:S01]  /*4650*/  MOV R16, 32@hi(fun@fdesc(_Z5g_fntPjS_jjjS_S_S_)) ;  /* 0x0000000000107802 */ /* 0x000fe20000000f00 */
[----:B------:R-:W-:Y:S01]  /*4660*/  IMAD.MOV.U32 R7, RZ, RZ, 0x1 ;  /* 0x00000001ff077424 */ /* 0x000fe200078e00ff */
[----:B------:R-:W-:Y:S01]  /*4670*/  MOV R8, 0x1 ;  /* 0x0000000100087802 */ /* 0x000fe20000000f00 */
[----:B------:R-:W-:Y:S01]  /*4680*/  IMAD.MOV.U32 R9, RZ, RZ, R23 ;  /* 0x000000ffff097224 */ /* 0x000fe200078e0017 */
[----:B------:R-:W-:Y:S01]  /*4690*/  MOV R10, 0x1 ;  /* 0x00000001000a7802 */ /* 0x000fe20000000f00 */
[----:B------:R-:W-:Y:S01]  /*46a0*/  IMAD.MOV.U32 R11, RZ, RZ, 0x1 ;  /* 0x00000001ff0b7424 */ /* 0x000fe200078e00ff */
[----:B------:R-:W-:Y:S01]  /*46b0*/  MOV R12, RZ ;  /* 0x000000ff000c7202 */ /* 0x000fe20000000f00 */
[----:B------:R-:W-:Y:S01]  /*46c0*/  IMAD.MOV.U32 R4, RZ, RZ, R17 ;  /* 0x000000ffff047224 */ /* 0x000fe200078e0011 */
[----:B------:R-:W-:-:S02]  /*46d0*/  MOV R5, R16 ;  /* 0x0000001000057202 */ /* 0x000fc40000000f00 */
[----:B------:R-:W-:Y:S02]  /*46e0*/  MOV R20, 32@lo((_Z15build_product_iPjS_S_jS_S_S_ + .L_x_41@srel)) ;  /* 0x0000000000147802 */ /* 0x000fe40000000f00 */
[----:B------:R-:W-:-:S04]  /*46f0*/  MOV R21, 32@hi((_Z15build_product_iPjS_S_jS_S_S_ + .L_x_41@srel)) ;  /* 0x0000000000157802 */ /* 0x000fc80000000f00 */
[----:B------:R-:W-:Y:S05]  /*4700*/  CALL.ABS.NOINC `(cudaGetParameterBufferV2) ;  /* 0x0000000000007943 */ /* 0x000fea0003c00000 */
.L_x_41:
[----:B------:R-:W-:Y:S01]  /*4710*/  ISETP.NE.U32.AND P0, PT, R4, RZ, PT ;  /* 0x000000ff0400720c */ /* 0x000fe20003f05070 */
[----:B------:R-:W-:Y:S01]  /*4720*/  IMAD.SHL.U32 R2, R18, 0x4, RZ ;  /* 0x0000000412027824 */ /* 0x000fe200078e00ff */
[----:B------:R-:W-:Y:S01]  /*4730*/  SHF.R.U32.HI R18, RZ, 0x1e, R18 ;  /* 0x0000001eff127819 */ /* 0x000fe20000011612 */
[----:B------:R-:W-:Y:S01]  /*4740*/  BSSY B6, `(.L_x_98) ;  /* 0x0000020000067945 */ /* 0x000fe20003800000 */
[----:B------:R-:W-:Y:S01]  /*4750*/  ISETP.NE.AND.EX P0, PT, R5, RZ, PT, P0 ;  /* 0x000000ff0500720c */ /* 0x000fe20003f05300 */
[----:B------:R-:W-:Y:S01]  /*4760*/  IMAD.MOV.U32 R8, RZ, RZ, R4 ;  /* 0x000000ffff087224 */ /* 0x000fe200078e0004 */
[C---:B------:R-:W-:Y:S01]  /*4770*/  IADD3 R24, P2, R2.reuse, c[0x0][0x168], RZ ;  /* 0x00005a0002187a10 */ /* 0x040fe20007f5e0ff */
[----:B------:R-:W-:Y:S01]  /*4780*/  IMAD.MOV.U32 R9, RZ, RZ, R5 ;  /* 0x000000ffff097224 */ /* 0x000fe200078e0005 */
[----:B------:R-:W-:-:S02]  /*4790*/  IADD3 R26, P1, R2, c[0x0][0x160], RZ ;  /* 0x00005800021a7a10 */ /* 0x000fc40007f3e0ff */
[C---:B------:R-:W-:Y:S02]  /*47a0*/  IADD3.X R25, R18.reuse, c[0x0][0x16c], RZ, P2, !PT ;  /* 0x00005b0012197a10 */ /* 0x040fe400017fe4ff */
[----:B------:R-:W-:-:S05]  /*47b0*/  IADD3.X R27, R18, c[0x0][0x164], RZ, P1, !PT ;  /* 0x00005900121b7a10 */ /* 0x000fca0000ffe4ff */
[----:B------:R-:W-:Y:S05]  /*47c0*/  @!P0 BRA `(.L_x_42) ;  /* 0x0000017000008947 */ /* 0x000fea0003800000 */
[----:B------:R-:W-:Y:S01]  /*47d0*/  MOV R3, c[0x0][0x178] ;  /* 0x00005e0000037a02 */ /* 0x000fe20000000f00 */
[----:B------:R-:W-:Y:S01]  /*47e0*/  IMAD.MOV.U32 R6, RZ, RZ, c[0x0][0x180] ;  /* 0x00006000ff067624 */ /* 0x000fe200078e00ff */
[----:B------:R-:W-:Y:S01]  /*47f0*/  MOV R10, c[0x0][0x188] ;  /* 0x00006200000a7a02 */ /* 0x000fe20000000f00 */
[----:B------:R-:W-:Y:S01]  /*4800*/  IMAD.MOV.U32 R7, RZ, RZ, c[0x0][0x184] ;  /* 0x00006100ff077624 */ /* 0x000fe200078e00ff */
[----:B------:R-:W-:Y:S01]  /*4810*/  MOV R12, c[0x0][0x190] ;  /* 0x00006400000c7a02 */ /* 0x000fe20000000f00 */
[----:B------:R-:W-:Y:S01]  /*4820*/  IMAD.MOV.U32 R11, RZ, RZ, c[0x0][0x18c] ;  /* 0x00006300ff0b7624 */ /* 0x000fe200078e00ff */
[----:B------:R-:W-:Y:S01]  /*4830*/  IADD3 R19, R3, 0x1, RZ ;  /* 0x0000000103137810 */ /* 0x000fe20007ffe0ff */
[----:B------:R-:W-:Y:S01]  /*4840*/  IMAD.MOV.U32 R13, RZ, RZ, c[0x0][0x194] ;  /* 0x00006500ff0d7624 */ /* 0x000fe200078e00ff */
[----:B------:R-:W-:Y:S02]  /*4850*/  ULDC.64 UR4, c[0x0][0x118] ;  /* 0x0000460000047ab9 */ /* 0x000fe40000000a00 */
[----:B------:R0:W-:Y:S04]  /*4860*/  ST.E.64 [R8.64+0x20], R6 ;  /* 0x0000200608007985 */ /* 0x0001e8000c101b04 */
[----:B------:R1:W-:Y:S04]  /*4870*/  ST.E.64 [R8.64+0x28], R10 ;  /* 0x0000280a08007985 */ /* 0x0003e8000c101b04 */
[----:B------:R1:W-:Y:S04]  /*4880*/  ST.E.64 [R8.64+0x30], R12 ;  /* 0x0000300c08007985 */ /* 0x0003e8000c101b04 */
[----:B------:R1:W-:Y:S04]  /*4890*/  ST.E [R8.64+0x10], R3 ;  /* 0x0000100308007985 */ /* 0x0003e8000c101904 */
[----:B------:R1:W-:Y:S04]  /*48a0*/  ST.E.64 [R8.64], R26 ;  /* 0x0000001a08007985 */ /* 0x0003e8000c101b04 */
[----:B------:R1:W-:Y:S04]  /*48b0*/  ST.E.64 [R8.64+0x8], R24 ;  /* 0x0000081808007985 */ /* 0x0003e8000c101b04 */
[----:B------:R1:W-:Y:S04]  /*48c0*/  ST.E [R8.64+0x18], RZ ;  /* 0x000018ff08007985 */ /* 0x0003e8000c101904 */
[----:B------:R1:W-:Y:S04]  /*48d0*/  ST.E [R8.64+0x14], R19 ;  /* 0x0000141308007985 */ /* 0x0003e8000c101904 */
[----:B0-----:R1:W5:Y:S01]  /*48e0*/  LDL.64 R6, [R1] ;  /* 0x0000000001067983 */ /* 0x0013620000100a00 */
[----:B------:R-:W-:Y:S01]  /*48f0*/  IMAD.MOV.U32 R4, RZ, RZ, R8 ;  /* 0x000000ffff047224 */ /* 0x000fe200078e0008 */
[----:B------:R-:W-:-:S02]  /*4900*/  MOV R5, R9 ;  /* 0x0000000900057202 */ /* 0x000fc40000000f00 */
[----:B------:R-:W-:Y:S02]  /*4910*/  MOV R20, 32@lo((_Z15build_product_iPjS_S_jS_S_S_ + .L_x_42@srel)) ;  /* 0x0000000000147802 */ /* 0x000fe40000000f00 */
[----:B------:R-:W-:-:S04]  /*4920*/  MOV R21, 32@hi((_Z15build_product_iPjS_S_jS_S_S_ + .L_x_42@srel)) ;  /* 0x0000000000157802 */ /* 0x000fc80000000f00 */
[----:B-1---5:R-:W-:Y:S05]  /*4930*/  CALL.ABS.NOINC `(cudaLaunchDeviceV2) ;  /* 0x0000000000007943 */ /* 0x022fea0003c00000 */
.L_x_42:
[----:B------:R-:W-:Y:S05]  /*4940*/  BSYNC B6 ;  /* 0x0000000000067941 */ /* 0x000fea0003800000 */
.L_x_98:
[----:B------:R-:W-:Y:S01]  /*4950*/  IMAD.MOV.U32 R4, RZ, RZ, R17 ;  /* 0x000000ffff047224 */ /* 0x000fe200078e0011 */
[----:B------:R-:W-:Y:S01]  /*4960*/  MOV R5, R16 ;  /* 0x0000001000057202 */ /* 0x000fe20000000f00 */
[----:B------:R-:W-:Y:S01]  /*4970*/  IMAD.MOV.U32 R6, RZ, RZ, 0x1 ;  /* 0x00000001ff067424 */ /* 0x000fe200078e00ff */
        /* <DEDUP_REMOVED lines=9> */
.L_x_43:
[----:B------:R-:W-:Y:S01]  /*4a10*/  ISETP.NE.U32.AND P0, PT, R4, RZ, PT ;  /* 0x000000ff0400720c */ /* 0x000fe20003f05070 */
[----:B------:R-:W-:Y:S01]  /*4a20*/  BSSY B6, `(.L_x_99) ;  /* 0x0000022000067945 */ /* 0x000fe20003800000 */
[----:B------:R-:W-:Y:S01]  /*4a30*/  IADD3 R28, P1, R2, c[0x0][0x170], RZ ;  /* 0x00005c00021c7a10 */ /* 0x000fe20007f3e0ff */
[----:B------:R-:W-:Y:S01]  /*4a40*/  IMAD.MOV.U32 R2, RZ, RZ, R4 ;  /* 0x000000ffff027224 */ /* 0x000fe200078e0004 */
[----:B------:R-:W-:Y:S01]  /*4a50*/  ISETP.NE.AND.EX P0, PT, R5, RZ, PT, P0 ;  /* 0x000000ff0500720c */ /* 0x000fe20003f05300 */
[----:B------:R-:W-:Y:S01]  /*4a60*/  IMAD.MOV.U32 R3, RZ, RZ, R5 ;  /* 0x000000ffff037224 */ /* 0x000fe200078e0005 */
[----:B------:R-:W-:-:S11]  /*4a70*/  IADD3.X R29, R18, c[0x0][0x174], RZ, P1, !PT ;  /* 0x00005d00121d7a10 */ /* 0x000fd60000ffe4ff */
[----:B------:R-:W-:Y:S05]  /*4a80*/  @!P0 BRA `(.L_x_44) ;  /* 0x000001b000008947 */ /* 0x000fea0003800000 */
[----:B------:R-:W-:Y:S01]  /*4a90*/  IMAD.MOV.U32 R0, RZ, RZ, 0x1 ;  /* 0x00000001ff007424 */ /* 0x000fe200078e00ff */
[----:B------:R-:W-:Y:S01]  /*4aa0*/  MOV R6, c[0x0][0x188] ;  /* 0x0000620000067a02 */ /* 0x000fe20000000f00 */
[----:B------:R-:W-:Y:S01]  /*4ab0*/  IMAD.MOV.U32 R9, RZ, RZ, c[0x0][0x178] ;  /* 0x00005e00ff097624 */ /* 0x000fe200078e00ff */
[----:B------:R-:W-:Y:S01]  /*4ac0*/  MOV R11, c[0x0][0x194] ;  /* 0x00006500000b7a02 */ /* 0x000fe20000000f00 */
[----:B------:R-:W-:Y:S01]  /*4ad0*/  IMAD.MOV.U32 R4, RZ, RZ, c[0x0][0x180] ;  /* 0x00006000ff047624 */ /* 0x000fe200078e00ff */
[----:B------:R-:W-:Y:S01]  /*4ae0*/  SHF.L.U32 R13, R0, c[0x0][0x178], RZ ;  /* 0x00005e00000d7a19 */ /* 0x000fe200000006ff */
[----:B------:R-:W-:Y:S01]  /*4af0*/  IMAD.MOV.U32 R5, RZ, RZ, c[0x0][0x184] ;  /* 0x00006100ff057624 */ /* 0x000fe200078e00ff */
[----:B------:R-:W-:Y:S01]  /*4b00*/  IADD3 R19, R9, 0x1, RZ ;  /* 0x0000000109137810 */ /* 0x000fe20007ffe0ff */
[----:B------:R-:W-:Y:S01]  /*4b10*/  IMAD.MOV.U32 R7, RZ, RZ, c[0x0][0x18c] ;  /* 0x00006300ff077624 */ /* 0x000fe200078e00ff */
[----:B------:R-:W-:Y:S01]  /*4b20*/  LEA R12, P0, R13, R26, 0x2 ;  /* 0x0000001a0d0c7211 */ /* 0x000fe200078010ff */
[----:B------:R-:W-:Y:S01]  /*4b30*/  IMAD.MOV.U32 R10, RZ, RZ, c[0x0][0x190] ;  /* 0x00006400ff0a7624 */ /* 0x000fe200078e00ff */
[----:B------:R-:W-:-:S02]  /*4b40*/  ULDC.64 UR4, c[0x0][0x118] ;  /* 0x0000460000047ab9 */ /* 0x000fc40000000a00 */
[----:B------:R-:W-:Y:S01]  /*4b50*/  LEA.HI.X R13, R13, R27, RZ, 0x2, P0 ;  /* 0x0000001b0d0d7211 */ /* 0x000fe200000f14ff */
[----:B------:R-:W-:Y:S04]  /*4b60*/  ST.E.64 [R2.64+0x20], R4 ;  /* 0x0000200402007985 */ /* 0x000fe8000c101b04 */
        /* <DEDUP_REMOVED lines=13> */
.L_x_44:
[----:B------:R-:W-:Y:S05]  /*4c40*/  BSYNC B6 ;  /* 0x0000000000067941 */ /* 0x000fea0003800000 */
.L_x_99:
[C---:B------:R-:W-:Y:S01]  /*4c50*/  LOP3.LUT R0, R19.reuse, 0x1, RZ, 0xc0, !PT ;  /* 0x0000000113007812 */ /* 0x040fe200078ec0ff */
[----:B------:R-:W-:Y:S01]  /*4c60*/  IMAD.MOV.U32 R9, RZ, RZ, 0x1 ;  /* 0x00000001ff097424 */ /* 0x000fe200078e00ff */
[C---:B------:R-:W-:Y:S01]  /*4c70*/  ISETP.GE.U32.AND P0, PT, R19.reuse, 0x6, PT ;  /* 0x000000061300780c */ /* 0x040fe20003f06070 */
[----:B------:R-:W-:Y:S01]  /*4c80*/  UMOV UR4, 32@lo(fun@fdesc(_Z14g_vector_mul_iPjS_S_)) ;  /* 0x0000000000047882 */ /* 0x000fe20000000000 */
[C---:B------:R-:W-:Y:S01]  /*4c90*/  LEA.HI R0, R19.reuse, R0, RZ, 0x1f ;  /* 0x0000000013007211 */ /* 0x040fe200078ff8ff */
[----:B------:R-:W-:Y:S01]  /*4ca0*/  UMOV UR5, 32@hi(fun@fdesc(_Z14g_vector_mul_iPjS_S_)) ;  /* 0x0000000000057882 */ /* 0x000fe20000000000 */
[----:B------:R-:W-:Y:S01]  /*4cb0*/  IMAD.MOV.U32 R7, RZ, RZ, 0x1 ;  /* 0x00000001ff077424 */ /* 0x000fe200078e00ff */
[----:B------:R-:W-:Y:S01]  /*4cc0*/  MOV R20, 32@lo((_Z15build_product_iPjS_S_jS_S_S_ + .L_x_45@srel)) ;  /* 0x0000000000147802 */ /* 0x000fe20000000f00 */
[----:B------:R-:W-:Y:S01]  /*4cd0*/  IMAD.MOV.U32 R8, RZ, RZ, 0x1 ;  /* 0x00000001ff087424 */ /* 0x000fe200078e00ff */
[----:B------:R-:W-:Y:S01]  /*4ce0*/  MOV R21, 32@hi((_Z15build_product_iPjS_S_jS_S_S_ + .L_x_45@srel)) ;  /* 0x0000000000157802 */ /* 0x000fe20000000f00 */
[C---:B------:R-:W-:Y:S01]  /*4cf0*/  IMAD.IADD R6, R19.reuse, 0x1, -R0 ;  /* 0x0000000113067824 */ /* 0x040fe200078e0a00 */
[----:B------:R-:W-:Y:S01]  /*4d00*/  SEL R0, R19, R0, !P0 ;  /* 0x0000000013007207 */ /* 0x000fe20004000000 */
[----:B------:R-:W-:-:S02]  /*4d10*/  IMAD.MOV.U32 R10, RZ, RZ, 0x1 ;  /* 0x00000001ff0a7424 */ /* 0x000fc400078e00ff */
[----:B------:R-:W-:Y:S01]  /*4d20*/  IMAD.MOV.U32 R11, RZ, RZ, 0x1 ;  /* 0x00000001ff0b7424 */ /* 0x000fe200078e00ff */
[C---:B------:R-:W-:Y:S01]  /*4d30*/  SHF.L.U32 R6, R9.reuse, R6, RZ ;  /* 0x0000000609067219 */ /* 0x040fe200000006ff */
[----:B------:R-:W-:Y:S01]  /*4d40*/  IMAD.MOV.U32 R12, RZ, RZ, RZ ;  /* 0x000000ffff0c7224 */ /* 0x000fe200078e00ff */
[----:B------:R-:W-:Y:S01]  /*4d50*/  SHF.L.U32 R9, R9, R0, RZ ;  /* 0x0000000009097219 */ /* 0x000fe200000006ff */
[----:B------:R-:W-:Y:S01]  /*4d60*/  IMAD.U32 R4, RZ, RZ, UR4 ;  /* 0x00000004ff047e24 */ /* 0x000fe2000f8e00ff */
[----:B------:R-:W-:Y:S01]  /*4d70*/  SEL R6, R6, 0x1, P0 ;  /* 0x0000000106067807 */ /* 0x000fe20000000000 */
[----:B------:R-:W-:-:S06]  /*4d80*/  IMAD.U32 R5, RZ, RZ, UR5 ;  /* 0x00000005ff057e24 */ /* 0x000fcc000f8e00ff */
[----:B------:R-:W-:Y:S05]  /*4d90*/  CALL.ABS.NOINC `(cudaGetParameterBufferV2) ;  /* 0x0000000000007943 */ /* 0x000fea0003c00000 */
.L_x_45:
[----:B------:R-:W-:Y:S01]  /*4da0*/  ISETP.NE.U32.AND P0, PT, R4, RZ, PT ;  /* 0x000000ff0400720c */ /* 0x000fe20003f05070 */
[----:B------:R-:W-:Y:S01]  /*4db0*/  BSSY B6, `(.L_x_100) ;  /* 0x000000f000067945 */ /* 0x000fe20003800000 */
[----:B------:R-:W-:Y:S02]  /*4dc0*/  IMAD.MOV.U32 R2, RZ, RZ, R4 ;  /* 0x000000ffff027224 */ /* 0x000fe400078e0004 */
[----:B------:R-:W-:Y:S01]  /*4dd0*/  ISETP.NE.AND.EX P0, PT, R5, RZ, PT, P0 ;  /* 0x000000ff0500720c */ /* 0x000fe20003f05300 */
[----:B------:R-:W-:-:S12]  /*4de0*/  IMAD.MOV.U32 R3, RZ, RZ, R5 ;  /* 0x000000ffff037224 */ /* 0x000fd800078e0005 */
[----:B------:R-:W-:Y:S05]  /*4df0*/  @!P0 BRA `(.L_x_46) ;  /* 0x000000a000008947 */ /* 0x000fea0003800000 */
[----:B------:R-:W-:Y:S02]  /*4e00*/  ULDC.64 UR4, c[0x0][0x118] ;  /* 0x0000460000047ab9 */ /* 0x000fe40000000a00 */
[----:B------:R0:W-:Y:S04]  /*4e10*/  ST.E.64 [R2.64+0x8], R28 ;  /* 0x0000081c02007985 */ /* 0x0001e8000c101b04 */
[----:B------:R0:W-:Y:S04]  /*4e20*/  ST.E.64 [R2.64], R24 ;  /* 0x0000001802007985 */ /* 0x0001e8000c101b04 */
[----:B------:R0:W-:Y:S04]  /*4e30*/  ST.E.64 [R2.64+0x10], R24 ;  /* 0x0000101802007985 */ /* 0x0001e8000c101b04 */
[----:B------:R0:W5:Y:S01]  /*4e40*/  LDL.64 R6, [R1] ;  /* 0x0000000001067983 */ /* 0x0001620000100a00 */
[----:B------:R-:W-:Y:S01]  /*4e50*/  IMAD.MOV.U32 R4, RZ, RZ, R2 ;  /* 0x000000ffff047224 */ /* 0x000fe200078e0002 */
[----:B------:R-:W-:Y:S01]  /*4e60*/  MOV R20, 32@lo((_Z15build_product_iPjS_S_jS_S_S_ + .L_x_46@srel)) ;  /* 0x0000000000147802 */ /* 0x000fe20000000f00 */
[----:B------:R-:W-:Y:S01]  /*4e70*/  IMAD.MOV.U32 R5, RZ, RZ, R3 ;  /* 0x000000ffff057224 */ /* 0x000fe200078e0003 */
[----:B------:R-:W-:-:S04]  /*4e80*/  MOV R21, 32@hi((_Z15build_product_iPjS_S_jS_S_S_ + .L_x_46@srel)) ;  /* 0x0000000000157802 */ /* 0x000fc80000000f00 */
[----:B0----5:R-:W-:Y:S05]  /*4e90*/  CALL.ABS.NOINC `(cudaLaunchDeviceV2) ;  /* 0x0000000000007943 */ /* 0x021fea0003c00000 */
.L_x_46:
[----:B------:R-:W-:Y:S05]  /*4ea0*/  BSYNC B6 ;  /* 0x0000000000067941 */ /* 0x000fea0003800000 */
.L_x_100:
[----:B------:R-:W-:Y:S01]  /*4eb0*/  IMAD.MOV.U32 R4, RZ, RZ, R17 ;  /* 0x000000ffff047224 */ /* 0x000fe200078e0011 */
[----:B------:R-:W-:Y:S01]  /*4ec0*/  MOV R5, R16 ;  /* 0x0000001000057202 */ /* 0x000fe20000000f00 */
[----:B------:R-:W-:Y:S01]  /*4ed0*/  IMAD.MOV.U32 R9, RZ, RZ, R23 ;  /* 0x000000ffff097224 */ /* 0x000fe200078e0017 */
[----:B------:R-:W-:Y:S01]  /*4ee0*/  MOV R6, 0x1 ;  /* 0x0000000100067802 */ /* 0x000fe20000000f00 */
[----:B------:R-:W-:Y:S01]  /*4ef0*/  IMAD.MOV.U32 R7, RZ, RZ, 0x1 ;  /* 0x00000001ff077424 */ /* 0x000fe200078e00ff */
[----:B------:R-:W-:Y:S01]  /*4f00*/  MOV R8, 0x1 ;  /* 0x0000000100087802 */ /* 0x000fe20000000f00 */
[----:B------:R-:W-:Y:S01]  /*4f10*/  IMAD.MOV.U32 R10, RZ, RZ, 0x1 ;  /* 0x00000001ff0a7424 */ /* 0x000fe200078e00ff */
[----:B------:R-:W-:Y:S01]  /*4f20*/  MOV R11, 0x1 ;  /* 0x00000001000b7802 */ /* 0x000fe20000000f00 */
[----:B------:R-:W-:Y:S01]  /*4f30*/  IMAD.MOV.U32 R12, RZ, RZ, RZ ;  /* 0x000000ffff0c7224 */ /* 0x000fe200078e00ff */
[----:B------:R-:W-:-:S02]  /*4f40*/  MOV R20, 32@lo((_Z15build_product_iPjS_S_jS_S_S_ + .L_x_47@srel)) ;  /* 0x0000000000147802 */ /* 0x000fc40000000f00 */
[----:B------:R-:W-:-:S04]  /*4f50*/  MOV R21, 32@hi((_Z15build_product_iPjS_S_jS_S_S_ + .L_x_47@srel)) ;  /* 0x0000000000157802 */ /* 0x000fc80000000f00 */
[----:B------:R-:W-:Y:S05]  /*4f60*/  CALL.ABS.NOINC `(cudaGetParameterBufferV2) ;  /* 0x0000000000007943 */ /* 0x000fea0003c00000 */
.L_x_47:
[----:B------:R-:W-:Y:S01]  /*4f70*/  ISETP.NE.U32.AND P0, PT, R4, RZ, PT ;  /* 0x000000ff0400720c */ /* 0x000fe20003f05070 */
[----:B------:R-:W-:Y:S02]  /*4f80*/  IMAD.MOV.U32 R8, RZ, RZ, R4 ;  /* 0x000000ffff087224 */ /* 0x000fe400078e0004 */
[----:B------:R-:W-:Y:S01]  /*4f90*/  IMAD.MOV.U32 R9, RZ, RZ, R5 ;  /* 0x000000ffff097224 */ /* 0x000fe200078e0005 */
[----:B------:R-:W-:-:S13]  /*4fa0*/  ISETP.NE.AND.EX P0, PT, R5, RZ, PT, P0 ;  /* 0x000000ff0500720c */ /* 0x000fda0003f05300 */
[----:B------:R-:W-:Y:S05]  /*4fb0*/  @!P0 BRA `(.L_x_48) ;  /* 0x0000018000008947 */ /* 0x000fea0003800000 */
[----:B------:R-:W-:Y:S01]  /*4fc0*/  IMAD.MOV.U32 R0, RZ, RZ, 0x1 ;  /* 0x00000001ff007424 */ /* 0x000fe200078e00ff */
[----:B------:R-:W-:Y:S01]  /*4fd0*/  MOV R11, c[0x0][0x184] ;  /* 0x00006100000b7a02 */ /* 0x000fe20000000f00 */
[----:B------:R-:W-:Y:S01]  /*4fe0*/  IMAD.MOV.U32 R10, RZ, RZ, c[0x0][0x180] ;  /* 0x00006000ff0a7624 */ /* 0x000fe200078e00ff */
[----:B------:R-:W-:Y:S01]  /*4ff0*/  MOV R13, c[0x0][0x18c] ;  /* 0x00006300000d7a02 */ /* 0x000fe20000000f00 */
[----:B------:R-:W-:Y:S01]  /*5000*/  IMAD.MOV.U32 R12, RZ, RZ, c[0x0][0x188] ;  /* 0x00006200ff0c7624 */ /* 0x000fe200078e00ff */
[----:B------:R-:W-:Y:S01]  /*5010*/  MOV R15, c[0x0][0x194] ;  /* 0x00006500000f7a02 */ /* 0x000fe20000000f00 */
[----:B------:R-:W-:Y:S01]  /*5020*/  IMAD.MOV.U32 R14, RZ, RZ, c[0x0][0x190] ;  /* 0x00006400ff0e7624 */ /* 0x000fe200078e00ff */
[----:B------:R-:W-:Y:S01]  /*5030*/  IADD3 R0, R0, c[0x0][0x178], RZ ;  /* 0x00005e0000007a10 */ /* 0x000fe20007ffe0ff */
[----:B------:R-:W-:Y:S01]  /*5040*/  IMAD.MOV.U32 R2, RZ, RZ, 0x3 ;  /* 0x00000003ff027424 */ /* 0x000fe200078e00ff */
[----:B------:R-:W-:Y:S02]  /*5050*/  ULDC.64 UR4, c[0x0][0x118] ;  /* 0x0000460000047ab9 */ /* 0x000fe40000000a00 */
[----:B------:R0:W-:Y:S04]  /*5060*/  ST.E.64 [R8.64], R24 ;  /* 0x0000001808007985 */ /* 0x0001e8000c101b04 */
[----:B------:R0:W-:Y:S04]  /*5070*/  ST.E.64 [R8.64+0x8], R26 ;  /* 0x0000081a08007985 */ /* 0x0001e8000c101b04 */
[----:B------:R0:W-:Y:S04]  /*5080*/  ST.E.64 [R8.64+0x20], R10 ;  /* 0x0000200a08007985 */ /* 0x0001e8000c101b04 */
[----:B------:R0:W-:Y:S04]  /*5090*/  ST.E.64 [R8.64+0x28], R12 ;  /* 0x0000280c08007985 */ /* 0x0001e8000c101b04 */
[----:B------:R0:W-:Y:S04]  /*50a0*/  ST.E.64 [R8.64+0x30], R14 ;  /* 0x0000300e08007985 */ /* 0x0001e8000c101b04 */
[----:B------:R0:W-:Y:S04]  /*50b0*/  ST.E [R8.64+0x18], R2 ;  /* 0x0000180208007985 */ /* 0x0001e8000c101904 */
[----:B------:R0:W-:Y:S04]  /*50c0*/  ST.E [R8.64+0x10], R0 ;  /* 0x0000100008007985 */ /* 0x0001e8000c101904 */
[----:B------:R0:W-:Y:S04]  /*50d0*/  ST.E [R8.64+0x14], R0 ;  /* 0x0000140008007985 */ /* 0x0001e8000c101904 */
[----:B------:R0:W5:Y:S01]  /*50e0*/  LDL.64 R6, [R1] ;  /* 0x0000000001067983 */ /* 0x0001620000100a00 */
[----:B------:R-:W-:Y:S01]  /*50f0*/  MOV R4, R8 ;  /* 0x0000000800047202 */ /* 0x000fe20000000f00 */
[----:B------:R-:W-:Y:S01]  /*5100*/  IMAD.MOV.U32 R5, RZ, RZ, R9 ;  /* 0x000000ffff057224 */ /* 0x000fe200078e0009 */
[----:B------:R-:W-:-:S02]  /*5110*/  MOV R20, 32@lo((_Z15build_product_iPjS_S_jS_S_S_ + .L_x_48@srel)) ;  /* 0x0000000000147802 */ /* 0x000fc40000000f00 */
[----:B------:R-:W-:-:S04]  /*5120*/  MOV R21, 32@hi((_Z15build_product_iPjS_S_jS_S_S_ + .L_x_48@srel)) ;  /* 0x0000000000157802 */ /* 0x000fc80000000f00 */
[----:B0----5:R-:W-:Y:S05]  /*5130*/  CALL.ABS.NOINC `(cudaLaunchDeviceV2) ;  /* 0x0000000000007943 */ /* 0x021fea0003c00000 */
.L_x_48:
[----:B------:R-:W-:Y:S05]  /*5140*/  BSYNC B8 ;  /* 0x0000000000087941 */ /* 0x000fea0003800000 */
.L_x_62:
[----:B------:R0:W5:Y:S01]  /*5150*/  LDL.64 R4, [R1] ;  /* 0x0000000001047983 */ /* 0x0001620000100a00 */
[----:B------:R-:W-:Y:S02]  /*5160*/  MOV R20, 32@lo((_Z15build_product_iPjS_S_jS_S_S_ + .L_x_49@srel)) ;  /* 0x0000000000147802 */ /* 0x000fe40000000f00 */
[----:B------:R-:W-:-:S04]  /*5170*/  MOV R21, 32@hi((_Z15build_product_iPjS_S_jS_S_S_ + .L_x_49@srel)) ;  /* 0x0000000000157802 */ /* 0x000fc80000000f00 */
[----:B0----5:R-:W-:Y:S05]  /*5180*/  CALL.ABS.NOINC `(cudaStreamDestroy) ;  /* 0x0000000000007943 */ /* 0x021fea0003c00000 */
.L_x_49:
[----:B------:R-:W-:Y:S05]  /*5190*/  EXIT ;  /* 0x000000000000794d */ /* 0x000fea0003800000 */
.L_x_61:
[----:B------:R-:W-:Y:S01]  /*51a0*/  MOV R4, c[0x0][0x180] ;  /* 0x0000600000047a02 */ /* 0x000fe20000000f00 */
[----:B------:R-:W-:Y:S01]  /*51b0*/  ULDC.64 UR6, c[0x0][0x118] ;  /* 0x0000460000067ab9 */ /* 0x000fe20000000a00 */
[----:B------:R-:W-:Y:S01]  /*51c0*/  MOV R5, c[0x0][0x184] ;  /* 0x0000610000057a02 */ /* 0x000fe20000000f00 */
[----:B------:R-:W2:Y:S04]  /*51d0*/  LDG.E R17, [R2.64] ;  /* 0x0000000602117981 */ /* 0x000ea8000c1e1900 */
[----:B0-----:R-:W3:Y:S02]  /*51e0*/  LDG.E R11, [R4.64+0xfc] ;  /* 0x0000fc06040b7981 */ /* 0x001ee4000c1e1900 */
[----:B---3--:R-:W-:-:S05]  /*51f0*/  IMAD.WIDE.U32 R10, R11, 0x4, R8 ;  /* 0x000000040b0a7825 */ /* 0x008fca00078e0008 */
[----:B--2---:R0:W-:Y:S04]  /*5200*/  STG.E [R10.64], R17 ;  /* 0x000000110a007986 */ /* 0x0041e8000c101906 */
[----:B------:R-:W2:Y:S04]  /*5210*/  LDG.E R13, [R4.64+0x100] ;  /* 0x00010006040d7981 */ /* 0x000ea8000c1e1900 */
[----:B------:R-:W3:Y:S01]  /*5220*/  LDG.E R19, [R2.64+0x4] ;  /* 0x0000040602137981 */ /* 0x000ee2000c1e1900 */
[----:B--2---:R-:W-:-:S05]  /*5230*/  IMAD.WIDE.U32 R12, R13, 0x4, R8 ;  /* 0x000000040d0c7825 */ /* 0x004fca00078e0008 */
[----:B---3--:R1:W-:Y:S04]  /*5240*/  STG.E [R12.64], R19 ;  /* 0x000000130c007986 */ /* 0x0083e8000c101906 */
[----:B------:R-:W2:Y:S04]  /*5250*/  LDG.E R15, [R4.64+0x104] ;  /* 0x00010406040f7981 */ /* 0x000ea8000c1e1900 */
[----:B------:R-:W3:Y:S01]  /*5260*/  LDG.E R21, [R2.64+0x8] ;  /* 0x0000080602157981 */ /* 0x000ee2000c1e1900 */
[----:B--2---:R-:W-:-:S05]  /*5270*/  IMAD.WIDE.U32 R14, R15, 0x4, R8 ;  /* 0x000000040f0e7825 */ /* 0x004fca00078e0008 */
[----:B---3--:R2:W-:Y:S04]  /*5280*/  STG.E [R14.64], R21 ;  /* 0x000000150e007986 */ /* 0x0085e8000c101906 */
[----:B------:R-:W0:Y:S04]  /*5290*/  LDG.E R27, [R4.64+0x108] ;  /* 0x00010806041b7981 */ /* 0x000e28000c1e1900 */
[----:B------:R-:W3:Y:S01]  /*52a0*/  LDG.E R25, [R2.64+0xc] ;  /* 0x00000c0602197981 */ /* 0x000ee2000c1e1900 */
[----:B0-----:R-:W-:-:S05]  /*52b0*/  IMAD.WIDE.U32 R10, R27, 0x4, R8 ;  /* 0x000000041b0a7825 */ /* 0x001fca00078e0008 */
[----:B---3--:R0:W-:Y:S04]  /*52c0*/  STG.E [R10.64], R25 ;  /* 0x000000190a007986 */ /* 0x0081e8000c101906 */
[----:B------:R-:W1:Y:S04]  /*52d0*/  LDG.E R27, [R4.64+0x10c] ;  /* 0x00010c06041b7981 */ /* 0x000e68000c1e1900 */
[----:B------:R-:W3:Y:S01]  /*52e0*/  LDG.E R17, [R2.64+0x10] ;  /* 0x0000100602117981 */ /* 0x000ee2000c1e1900 */
[----:B-1----:R-:W-:-:S05]  /*52f0*/  IMAD.WIDE.U32 R12, R27, 0x4, R8 ;  /* 0x000000041b0c7825 */ /* 0x002fca00078e0008 */
        /* <DEDUP_REMOVED lines=108> */
[----:B---3--:R2:W-:Y:S01]  /*59c0*/  STG.E [R12.64], R25 ;  /* 0x000000190c007986 */ /* 0x0085e2000c101906 */
[----:B------:R-:W-:-:S03]  /*59d0*/  MOV R19, RZ ;  /* 0x000000ff00137202 */ /* 0x000fc60000000f00 */
.L_x_112:
[----:B------:R-:W-:Y:S02]  /*59e0*/  IMAD.MOV.U32 R18, RZ, RZ, 0x1 ;  /* 0x00000001ff127424 */ /* 0x000fe400078e00ff */
[----:B0-2---:R-:W-:-:S03]  /*59f0*/  IMAD.MOV.U32 R11, RZ, RZ, 0x4 ;  /* 0x00000004ff0b7424 */ /* 0x005fc600078e00ff */
[----:B------:R-:W-:-:S05]  /*5a00*/  SHF.L.U32 R18, R18, R19, RZ ;  /* 0x0000001312127219 */ /* 0x000fca00000006ff */
[----:B------:R-:W-:-:S05]  /*5a10*/  IMAD.WIDE.U32 R10, R18, R11, c[0x0][0x188] ;  /* 0x00006200120a7625 */ /* 0x000fca00078e000b */
[----:B------:R-:W2:Y:S01]  /*5a20*/  LDG.E R22, [R10.64] ;  /* 0x000000060a167981 */ /* 0x000ea2000c1e1900 */
[----:B------:R-:W-:Y:S02]  /*5a30*/  IMNMX.U32 R0, R18, 0x1, !PT ;  /* 0x0000000112007817 */ /* 0x000fe40007800000 */
[----:B------:R-:W-:Y:S02]  /*5a40*/  IADD3 R19, R19, 0x1, RZ ;  /* 0x0000000113137810 */ /* 0x000fe40007ffe0ff */
[C---:B------:R-:W-:Y:S02]  /*5a50*/  LOP3.LUT R17, R0.reuse, 0x3, RZ, 0xc0, !PT ;  /* 0x0000000300117812 */ /* 0x040fe400078ec0ff */
[C---:B------:R-:W-:Y:S02]  /*5a60*/  IADD3 R16, R0.reuse, -0x1, RZ ;  /* 0xffffffff00107810 */ /* 0x040fe40007ffe0ff */
[----:B------:R-:W-:Y:S01]  /*5a70*/  ISETP.GE.U32.AND P1, PT, R19, 0x6, PT ;  /* 0x000000061300780c */ /* 0x000fe20003f26070 */
[----:B------:R-:W-:Y:S01]  /*5a80*/  IMAD.IADD R0, R0, 0x1, -R17 ;  /* 0x0000000100007824 */ /* 0x000fe200078e0a11 */
[----:B--2---:R-:W-:-:S13]  /*5a90*/  ISETP.NE.AND P0, PT, R22, 0x10000, PT ;  /* 0x000100001600780c */ /* 0x004fda0003f05270 */
[----:B------:R-:W-:Y:S05]  /*5aa0*/  @!P0 BRA `(.L_x_101) ;  /* 0x00000ce000008947 */ /* 0x000fea0003800000 */
[----:B------:R-:W-:-:S02]  /*5ab0*/  MOV R25, RZ ;  /* 0x000000ff00197202 */ /* 0x000fc40000000f00 */
.L_x_105:
[----:B------:R-:W-:Y:S01]  /*5ac0*/  ISETP.GE.U32.AND P0, PT, R16, 0x3, PT ;  /* 0x000000031000780c */ /* 0x000fe20003f06070 */
[----:B------:R-:W-:Y:S01]  /*5ad0*/  UMOV UR4, URZ ;  /* 0x0000003f00047c82 */ /* 0x000fe20008000000 */
[----:B------:R-:W-:Y:S01]  /*5ae0*/  ISETP.NE.AND P2, PT, R17, RZ, PT ;  /* 0x000000ff1100720c */ /* 0x000fe20003f45270 */
[----:B------:R-:W-:-:S10]  /*5af0*/  IMAD.MOV.U32 R29, RZ, RZ, 0x1 ;  /* 0x00000001ff1d7424 */ /* 0x000fd400078e00ff */
[----:B0-----:R-:W-:Y:S05]  /*5b00*/  @!P0 BRA `(.L_x_102) ;  /* 0x0000072000008947 */ /* 0x001fea0003800000 */
[----:B------:R-:W-:Y:S01]  /*5b10*/  MOV R24, R0 ;  /* 0x0000000000187202 */ /* 0x000fe20000000f00 */
[----:B------:R-:W-:-:S02]  /*5b20*/  UMOV UR4, URZ ;  /* 0x0000003f00047c82 */ /* 0x000fc40008000000 */
.L_x_103:
[----:B------:R-:W-:-:S04]  /*5b30*/  IADD3 R27, R25, UR4, RZ ;  /* 0x00000004191b7c10 */ /* 0x000fc8000fffe0ff */
[----:B------:R-:W-:-:S05]  /*5b40*/  IADD3 R11, R18, R27, RZ ;  /* 0x0000001b120b7210 */ /* 0x000fca0007ffe0ff */
[----:B------:R-:W-:-:S05]  /*5b50*/  IMAD.WIDE.U32 R10, R11, 0x4, R8 ;  /* 0x000000040b0a7825 */ /* 0x000fca00078e0008 */
[----:B0-----:R-:W2:Y:S01]  /*5b60*/  LDG.E R20, [R10.64] ;  /* 0x000000060a147981 */ /* 0x001ea2000c1e1900 */
[----:B------:R-:W-:-:S05]  /*5b70*/  IMAD.WIDE.U32 R12, R27, 0x4, R8 ;  /* 0x000000041b0c7825 */ /* 0x000fca00078e0008 */
[----:B------:R-:W3:Y:S01]  /*5b80*/  LDG.E R21, [R12.64] ;  /* 0x000000060c157981 */ /* 0x000ee2000c1e1900 */
[----:B------:R-:W-:Y:S02]  /*5b90*/  IADD3 R31, R27, 0x1, RZ ;  /* 0x000000011b1f7810 */ /* 0x000fe40007ffe0ff */
[----:B--2---:R-:W-:-:S04]  /*5ba0*/  ISETP.NE.AND P0, PT, R20, 0x10000, PT ;  /* 0x000100001400780c */ /* 0x004fc80003f05270 */
[----:B------:R-:W-:-:S13]  /*5bb0*/  ISETP.EQ.AND P0, PT, R29, 0x10000, !P0 ;  /* 0x000100001d00780c */ /* 0x000fda0004702270 */
[----:B------:R-:W-:-:S04]  /*5bc0*/  @!P0 IMAD R20, R20, R29, RZ ;  /* 0x0000001d14148224 */ /* 0x000fc800078e02ff */
[----:B------:R-:W-:Y:S01]  /*5bd0*/  @!P0 IMAD.WIDE.U32 R14, R20, -0xffff, RZ ;  /* 0xffff0001140e8825 */ /* 0x000fe200078e00ff */
[----:B------:R-:W-:-:S04]  /*5be0*/  MOV R14, 0x1 ;  /* 0x00000001000e7802 */ /* 0x000fc80000000f00 */
[----:B------:R-:W-:-:S05]  /*5bf0*/  @!P0 SHF.R.U32.HI R15, RZ, 0x10, R15 ;  /* 0x00000010ff0f8819 */ /* 0x000fca000001160f */
[----:B------:R-:W-:-:S05]  /*5c00*/  @!P0 IMAD R14, R15, -0x10001, R20 ;  /* 0xfffeffff0f0e8824 */ /* 0x000fca00078e0214 */
[----:B---3--:R-:W-:Y:S02]  /*5c10*/  IADD3 R26, R21, R14, RZ ;  /* 0x0000000e151a7210 */ /* 0x008fe40007ffe0ff */
[----:B------:R-:W-:-:S03]  /*5c20*/  IADD3 R28, -R14, 0x10001, R21 ;  /* 0x000100010e1c7810 */ /* 0x000fc60007ffe115 */
[----:B------:R-:W-:-:S04]  /*5c30*/  IMAD.WIDE.U32 R14, R26, -0xffff, RZ ;  /* 0xffff00011a0e7825 */ /* 0x000fc800078e00ff */
[----:B------:R-:W-:Y:S01]  /*5c40*/  IMAD.WIDE.U32 R20, R28, -0xffff, RZ ;  /* 0xffff00011c147825 */ /* 0x000fe200078e00ff */
[----:B------:R-:W-:Y:S02]  /*5c50*/  SHF.R.U32.HI R33, RZ, 0x10, R15 ;  /* 0x00000010ff217819 */ /* 0x000fe4000001160f */
[----:B------:R-:W-:Y:S02]  /*5c60*/  IADD3 R15, R18, R31, RZ ;  /* 0x0000001f120f7210 */ /* 0x000fe40007ffe0ff */
[----:B------:R-:W-:Y:S01]  /*5c70*/  SHF.R.U32.HI R21, RZ, 0x10, R21 ;  /* 0x00000010ff157819 */ /* 0x000fe20000011615 */
[----:B------:R-:W-:Y:S02]  /*5c80*/  IMAD R33, R33, -0x10001, R26 ;  /* 0xfffeffff21217824 */ /* 0x000fe400078e021a */
[----:B------:R-:W-:-:S03]  /*5c90*/  IMAD.WIDE.U32 R14, R15, 0x4, R8 ;  /* 0x000000040f0e7825 */ /* 0x000fc600078e0008 */
[----:B------:R0:W-:Y:S01]  /*5ca0*/  STG.E [R12.64], R33 ;  /* 0x000000210c007986 */ /* 0x0001e2000c101906 */
[----:B------:R-:W-:-:S05]  /*5cb0*/  IMAD R35, R21, -0x10001, R28 ;  /* 0xfffeffff15237824 */ /* 0x000fca00078e021c */
[----:B------:R1:W-:Y:S04]  /*5cc0*/  STG.E [R10.64], R35 ;  /* 0x000000230a007986 */ /* 0x0003e8000c101906 */
[----:B------:R-:W2:Y:S01]  /*5cd0*/  LDG.E R30, [R14.64] ;  /* 0x000000060e1e7981 */ /* 0x000ea2000c1e1900 */
[----:B------:R-:W-:-:S05]  /*5ce0*/  IMAD.WIDE.U32 R20, R31, 0x4, R8 ;  /* 0x000000041f147825 */ /* 0x000fca00078e0008 */
[----:B------:R-:W3:Y:S01]  /*5cf0*/  LDG.E R31, [R20.64] ;  /* 0x00000006141f7981 */ /* 0x000ee2000c1e1900 */
[----:B------:R-:W-:-:S04]  /*5d00*/  IMAD R26, R22, R29, RZ ;  /* 0x0000001d161a7224 */ /* 0x000fc800078e02ff */
[----:B------:R-:W-:-:S05]  /*5d10*/  IMAD.WIDE.U32 R28, R26, -0xffff, RZ ;  /* 0xffff00011a1c7825 */ /* 0x000fca00078e00ff */
[----:B------:R-:W-:-:S05]  /*5d20*/  SHF.R.U32.HI R29, RZ, 0x10, R29 ;  /* 0x00000010ff1d7819 */ /* 0x000fca000001161d */
[----:B------:R-:W-:Y:S01]  /*5d30*/  IMAD R29, R29, -0x10001, R26 ;  /* 0xfffeffff1d1d7824 */ /* 0x000fe200078e021a */
[----:B--2---:R-:W-:-:S04]  /*5d40*/  ISETP.NE.AND P0, PT, R30, 0x10000, PT ;  /* 0x000100001e00780c */ /* 0x004fc80003f05270 */
[----:B------:R-:W-:-:S13]  /*5d50*/  ISETP.EQ.AND P0, PT, R29, 0x10000, !P0 ;  /* 0x000100001d00780c */ /* 0x000fda0004702270 */
[----:B0-----:R-:W-:-:S04]  /*5d60*/  @!P0 IMAD R12, R29, R30, RZ ;  /* 0x0000001e1d0c8224 */ /* 0x001fc800078e02ff */
[----:B-1----:R-:W-:Y:S01]  /*5d70*/  @!P0 IMAD.WIDE.U32 R10, R12, -0xffff, RZ ;  /* 0xffff00010c0a8825 */ /* 0x002fe200078e00ff */
[----:B------:R-:W-:-:S04]  /*5d80*/  MOV R10, 0x1 ;  /* 0x00000001000a7802 */ /* 0x000fc80000000f00 */
[----:B------:R-:W-:-:S05]  /*5d90*/  @!P0 SHF.R.U32.HI R11, RZ, 0x10, R11 ;  /* 0x00000010ff0b8819 */ /* 0x000fca000001160b */
[----:B------:R-:W-:-:S05]  /*5da0*/  @!P0 IMAD R10, R11, -0x10001, R12 ;  /* 0xfffeffff0b0a8824 */ /* 0x000fca00078e020c */
[----:B---3--:R-:W-:Y:S02]  /*5db0*/  IADD3 R26, R31, R10, RZ ;  /* 0x0000000a1f1a7210 */ /* 0x008fe40007ffe0ff */
[----:B------:R-:W-:Y:S02]  /*5dc0*/  IADD3 R28, -R10, 0x10001, R31 ;  /* 0x000100010a1c7810 */ /* 0x000fe40007ffe11f */
[----:B------:R-:W-:Y:S01]  /*5dd0*/  IADD3 R31, R27, 0x2, RZ ;  /* 0x000000021b1f7810 */ /* 0x000fe20007ffe0ff */
        /* <DEDUP_REMOVED lines=13> */
[----:B------:R-:W-:Y:S01]  /*5eb0*/  IMAD R26, R22, R29, RZ ;  /* 0x0000001d161a7224 */ /* 0x000fe200078e02ff */
[----:B------:R-:W-:-:S03]  /*5ec0*/  IADD3 R27, R27, 0x3, RZ ;  /* 0x000000031b1b7810 */ /* 0x000fc60007ffe0ff */
        /* <DEDUP_REMOVED lines=26> */
[----:B------:R-:W-:Y:S01]  /*6070*/  IADD3 R24, R24, -0x4, RZ ;  /* 0xfffffffc18187810 */ /* 0x000fe20007ffe0ff */
[----:B------:R-:W-:Y:S02]  /*6080*/  UIADD3 UR4, UR4, 0x4, URZ ;  /* 0x0000000404047890 */ /* 0x000fe4000fffe03f */
[----:B------:R-:W-:-:S05]  /*6090*/  IMAD.WIDE.U32 R26, R29, -0xffff, RZ ;  /* 0xffff00011d1a7825 */ /* 0x000fca00078e00ff */
[----:B------:R-:W-:-:S05]  /*60a0*/  SHF.R.U32.HI R26, RZ, 0x10, R27 ;  /* 0x00000010ff1a7819 */ /* 0x000fca000001161b */
[----:B------:R-:W-:Y:S01]  /*60b0*/  IMAD R27, R26, -0x10001, R29 ;  /* 0xfffeffff1a1b7824 */ /* 0x000fe200078e021d */
[----:B--2---:R-:W-:-:S04]  /*60c0*/  ISETP.NE.AND P0, PT, R28, 0x10000, PT ;  /* 0x000100001c00780c */ /* 0x004fc80003f05270 */
[----:B------:R-:W-:-:S13]  /*60d0*/  ISETP.EQ.AND P0, PT, R27, 0x10000, !P0 ;  /* 0x000100001b00780c */ /* 0x000fda0004702270 */
[----:B0-----:R-:W-:Y:S02]  /*60e0*/  @!P0 IMAD R12, R27, R28, RZ ;  /* 0x0000001c1b0c8224 */ /* 0x001fe400078e02ff */
[----:B------:R-:W-:Y:S02]  /*60f0*/  IMAD R27, R22, R27, RZ ;  /* 0x0000001b161b7224 */ /* 0x000fe400078e02ff */
[----:B-1----:R-:W-:Y:S01]  /*6100*/  @!P0 IMAD.WIDE.U32 R10, R12, -0xffff, RZ ;  /* 0xffff00010c0a8825 */ /* 0x002fe200078e00ff */
[----:B------:R-:W-:-:S04]  /*6110*/  MOV R10, 0x1 ;  /* 0x00000001000a7802 */ /* 0x000fc80000000f00 */
[----:B------:R-:W-:-:S05]  /*6120*/  @!P0 SHF.R.U32.HI R11, RZ, 0x10, R11 ;  /* 0x00000010ff0b8819 */ /* 0x000fca000001160b */
[----:B------:R-:W-:Y:S01]  /*6130*/  @!P0 IMAD R10, R11, -0x10001, R12 ;  /* 0xfffeffff0b0a8824 */ /* 0x000fe200078e020c */
[----:B------:R-:W-:-:S04]  /*6140*/  ISETP.NE.AND P0, PT, R24, RZ, PT ;  /* 0x000000ff1800720c */ /* 0x000fc80003f05270 */
[----:B---3--:R-:W-:Y:S02]  /*6150*/  IADD3 R26, R35, R10, RZ ;  /* 0x0000000a231a7210 */ /* 0x008fe40007ffe0ff */
[----:B------:R-:W-:-:S03]  /*6160*/  IADD3 R28, -R10, 0x10001, R35 ;  /* 0x000100010a1c7810 */ /* 0x000fc60007ffe123 */
[----:B------:R-:W-:-:S04]  /*6170*/  IMAD.WIDE.U32 R10, R26, -0xffff, RZ ;  /* 0xffff00011a0a7825 */ /* 0x000fc800078e00ff */
[----:B------:R-:W-:Y:S01]  /*6180*/  IMAD.WIDE.U32 R12, R28, -0xffff, RZ ;  /* 0xffff00011c0c7825 */ /* 0x000fe200078e00ff */
[----:B------:R-:W-:-:S04]  /*6190*/  SHF.R.U32.HI R11, RZ, 0x10, R11 ;  /* 0x00000010ff0b7819 */ /* 0x000fc8000001160b */
[----:B------:R-:W-:Y:S01]  /*61a0*/  SHF.R.U32.HI R31, RZ, 0x10, R13 ;  /* 0x00000010ff1f7819 */ /* 0x000fe2000001160d */
[----:B------:R-:W-:Y:S02]  /*61b0*/  IMAD R13, R11, -0x10001, R26 ;  /* 0xfffeffff0b0d7824 */ /* 0x000fe400078e021a */
[----:B------:R-:W-:-:S03]  /*61c0*/  IMAD.WIDE.U32 R10, R27, -0xffff, RZ ;  /* 0xffff00011b0a7825 */ /* 0x000fc600078e00ff */
[----:B------:R0:W-:Y:S01]  /*61d0*/  STG.E [R20.64], R13 ;  /* 0x0000000d14007986 */ /* 0x0001e2000c101906 */
[----:B------:R-:W-:Y:S01]  /*61e0*/  IMAD R31, R31, -0x10001, R28 ;  /* 0xfffeffff1f1f7824 */ /* 0x000fe200078e021c */
[----:B------:R-:W-:-:S04]  /*61f0*/  SHF.R.U32.HI R10, RZ, 0x10, R11 ;  /* 0x00000010ff0a7819 */ /* 0x000fc8000001160b */
[----:B------:R0:W-:Y:S01]  /*6200*/  STG.E [R14.64], R31 ;  /* 0x0000001f0e007986 */ /* 0x0001e2000c101906 */
[----:B------:R-:W-:Y:S01]  /*6210*/  IMAD R29, R10, -0x10001, R27 ;  /* 0xfffeffff0a1d7824 */ /* 0x000fe200078e021b */
[----:B------:R-:W-:Y:S05]  /*6220*/  @P0 BRA `(.L_x_103) ;  /* 0xfffff90000000947 */ /* 0x000fea000383ffff */
.L_x_102:
[----:B------:R-:W-:Y:S05]  /*6230*/  @!P2 BRA `(.L_x_104) ;  /* 0x000005100000a947 */ /* 0x000fea0003800000 */
[----:B0-----:R-:W-:-:S04]  /*6240*/  IADD3 R15, R25, UR4, RZ ;  /* 0x00000004190f7c10 */ /* 0x001fc8000fffe0ff */
[----:B------:R-:W-:-:S05]  /*6250*/  IADD3 R13, R18, R15, RZ ;  /* 0x0000000f120d7210 */ /* 0x000fca0007ffe0ff */
[----:B------:R-:W-:-:S05]  /*6260*/  IMAD.WIDE.U32 R12, R13, 0x4, R8 ;  /* 0x000000040d0c7825 */ /* 0x000fca00078e0008 */
[----:B------:R-:W2:Y:S01]  /*6270*/  LDG.E R24, [R12.64] ;  /* 0x000000060c187981 */ /* 0x000ea2000c1e1900 */
[----:B------:R-:W-:-:S05]  /*6280*/  IMAD.WIDE.U32 R10, R15, 0x4, R8 ;  /* 0x000000040f0a7825 */ /* 0x000fca00078e0008 */
[----:B------:R-:W3:Y:S01]  /*6290*/  LDG.E R27, [R10.64] ;  /* 0x000000060a1b7981 */ /* 0x000ee2000c1e1900 */
[----:B------:R-:W-:Y:S02]  /*62a0*/  MOV R14, 0x1 ;  /* 0x00000001000e7802 */ /* 0x000fe40000000f00 */
[----:B--2---:R-:W-:-:S04]  /*62b0*/  ISETP.NE.AND P0, PT, R24, 0x10000, PT ;  /* 0x000100001800780c */ /* 0x004fc80003f05270 */
[----:B------:R-:W-:-:S13]  /*62c0*/  ISETP.EQ.AND P0, PT, R29, 0x10000, !P0 ;  /* 0x000100001d00780c */ /* 0x000fda0004702270 */
[-C--:B------:R-:W-:Y:S02]  /*62d0*/  @!P0 IMAD R24, R24, R29.reuse, RZ ;  /* 0x0000001d18188224 */ /* 0x080fe400078e02ff */
[----:B------:R-:W-:Y:S02]  /*62e0*/  IMAD R29, R22, R29, RZ ;  /* 0x0000001d161d7224 */ /* 0x000fe400078e02ff */
[----:B------:R-:W-:-:S05]  /*62f0*/  @!P0 IMAD.WIDE.U32 R20, R24, -0xffff, RZ ;  /* 0xffff000118148825 */ /* 0x000fca00078e00ff */
[----:B------:R-:W-:-:S05]  /*6300*/  @!P0 SHF.R.U32.HI R21, RZ, 0x10, R21 ;  /* 0x00000010ff158819 */ /* 0x000fca0000011615 */
[----:B------:R-:W-:Y:S01]  /*6310*/  @!P0 IMAD R14, R21, -0x10001, R24 ;  /* 0xfffeffff150e8824 */ /* 0x000fe200078e0218 */
[----:B------:R-:W-:-:S04]  /*6320*/  ISETP.NE.AND P0, PT, R17, 0x1, PT ;  /* 0x000000011100780c */ /* 0x000fc80003f05270 */
        /* <DEDUP_REMOVED lines=13> */
[----:B------:R-:W-:Y:S05]  /*6400*/  @!P0 BRA `(.L_x_104) ;  /* 0x0000034000008947 */ /* 0x000fea0003800000 */
[----:B0-----:R-:W-:-:S04]  /*6410*/  IADD3 R13, R15, 0x1, RZ ;  /* 0x000000010f0d7810 */ /* 0x001fc80007ffe0ff */
        /* <DEDUP_REMOVED lines=8> */
[----:B------:R-:W-:Y:S02]  /*64a0*/  @!P0 IMAD R24, R29, R24, RZ ;  /* 0x000000181d188224 */ /* 0x000fe400078e02ff */
        /* <DEDUP_REMOVED lines=36> */
[----:B------:R-:W-:-:S04]  /*66f0*/  SHF.R.U32.HI R27, RZ, 0x10, R21 ;  /* 0x00000010ff1b7819 */ /* 0x000fc80000011615 */
[----:B------:R-:W-:Y:S01]  /*6700*/  SHF.R.U32.HI R21, RZ, 0x10, R15 ;  /* 0x00000010ff157819 */ /* 0x000fe2000001160f */
[----:B------:R-:W-:-:S04]  /*6710*/  IMAD R15, R27, -0x10001, R24 ;  /* 0xfffeffff1b0f7824 */ /* 0x000fc800078e0218 */
[----:B------:R-:W-:Y:S01]  /*6720*/  IMAD R21, R21, -0x10001, R26 ;  /* 0xfffeffff15157824 */ /* 0x000fe200078e021a */
[----:B------:R0:W-:Y:S04]  /*6730*/  STG.E [R12.64], R15 ;  /* 0x0000000f0c007986 */ /* 0x0001e8000c101906 */
[----:B------:R0:W-:Y:S02]  /*6740*/  STG.E [R10.64], R21 ;  /* 0x000000150a007986 */ /* 0x0001e4000c101906 */
.L_x_104:
[----:B------:R-:W-:-:S04]  /*6750*/  LEA R25, R18, R25, 0x1 ;  /* 0x0000001912197211 */ /* 0x000fc800078e08ff */
[----:B------:R-:W-:-:S13]  /*6760*/  ISETP.GE.U32.AND P0, PT, R25, 0x40, PT ;  /* 0x000000401900780c */ /* 0x000fda0003f06070 */
[----:B------:R-:W-:Y:S05]  /*6770*/  @!P0 BRA `(.L_x_105) ;  /* 0xfffff34000008947 */ /* 0x000fea000383ffff */
[----:B------:R-:W-:Y:S05]  /*6780*/  BRA `(.L_x_106) ;  /* 0x00000a1000007947 */ /* 0x000fea0003800000 */
.L_x_101:
[----:B------:R-:W-:-:S02]  /*6790*/  MOV R13, RZ ;  /* 0x000000ff000d7202 */ /* 0x000fc40000000f00 */
.L_x_110:
[----:B------:R-:W-:Y:S01]  /*67a0*/  ISETP.GE.U32.AND P0, PT, R16, 0x3, PT ;  /* 0x000000031000780c */ /* 0x000fe20003f06070 */
[----:B------:R-:W-:Y:S01]  /*67b0*/  UMOV UR4, URZ ;  /* 0x0000003f00047c82 */ /* 0x000fe20008000000 */
[----:B------:R-:W-:-:S11]  /*67c0*/  ISETP.NE.AND P2, PT, R17, RZ, PT ;  /* 0x000000ff1100720c */ /* 0x000fd60003f45270 */
[----:B0-----:R-:W-:Y:S05]  /*67d0*/  @!P0 BRA `(.L_x_107) ;  /* 0x0000058000008947 */ /* 0x001fea0003800000 */
[----:B------:R-:W-:Y:S01]  /*67e0*/  MOV R12, R0 ;  /* 0x00000000000c7202 */ /* 0x000fe20000000f00 */
[----:B------:R-:W-:-:S02]  /*67f0*/  UMOV UR4, URZ ;  /* 0x0000003f00047c82 */ /* 0x000fc40008000000 */
.L_x_108:
[----:B0-----:R-:W-:-:S04]  /*6800*/  IADD3 R21, R13, UR4, RZ ;  /* 0x000000040d157c10 */ /* 0x001fc8000fffe0ff */
[----:B------:R-:W-:-:S05]  /*6810*/  IADD3 R15, R18, R21, RZ ;  /* 0x00000015120f7210 */ /* 0x000fca0007ffe0ff */
[----:B------:R-:W-:-:S05]  /*6820*/  IMAD.WIDE.U32 R14, R15, 0x4, R8 ;  /* 0x000000040f0e7825 */ /* 0x000fca00078e0008 */
[----:B------:R-:W2:Y:S01]  /*6830*/  LDG.E R20, [R14.64] ;  /* 0x000000060e147981 */ /* 0x000ea2000c1e1900 */
[----:B------:R-:W-:-:S05]  /*6840*/  IMAD.WIDE.U32 R26, R21, 0x4, R8 ;  /* 0x00000004151a7825 */ /* 0x000fca00078e0008 */
[----:B------:R-:W3:Y:S01]  /*6850*/  LDG.E R25, [R26.64] ;  /* 0x000000061a197981 */ /* 0x000ee2000c1e1900 */
[----:B------:R-:W-:Y:S01]  /*6860*/  IADD3 R29, R21, 0x1, RZ ;  /* 0x00000001151d7810 */ /* 0x000fe20007ffe0ff */
[----:B--2---:R-:W-:-:S05]  /*6870*/  IMAD.WIDE.U32 R10, R20, -0xffff, RZ ;  /* 0xffff0001140a7825 */ /* 0x004fca00078e00ff */
[----:B------:R-:W-:-:S05]  /*6880*/  SHF.R.U32.HI R11, RZ, 0x10, R11 ;  /* 0x00000010ff0b7819 */ /* 0x000fca000001160b */
[----:B------:R-:W-:-:S05]  /*6890*/  IMAD R20, R11, -0x10001, R20 ;  /* 0xfffeffff0b147824 */ /* 0x000fca00078e0214 */
[C---:B---3--:R-:W-:Y:S02]  /*68a0*/  IADD3 R22, R20.reuse, R25, RZ ;  /* 0x0000001914167210 */ /* 0x048fe40007ffe0ff */
        /* <DEDUP_REMOVED lines=8> */
[----:B------:R-:W-:Y:S01]  /*6930*/  STG.E [R26.64], R31 ;  /* 0x0000001f1a007986 */ /* 0x000fe2000c101906 */
[----:B------:R-:W-:-:S05]  /*6940*/  IMAD R33, R25, -0x10001, R20 ;  /* 0xfffeffff19217824 */ /* 0x000fca00078e0214 */
[----:B------:R0:W-:Y:S04]  /*6950*/  STG.E [R14.64], R33 ;  /* 0x000000210e007986 */ /* 0x0001e8000c101906 */
[----:B------:R-:W2:Y:S01]  /*6960*/  LDG.E R22, [R10.64] ;  /* 0x000000060a167981 */ /* 0x000ea2000c1e1900 */
[----:B------:R-:W-:-:S05]  /*6970*/  IMAD.WIDE.U32 R24, R29, 0x4, R8 ;  /* 0x000000041d187825 */ /* 0x000fca00078e0008 */
[----:B------:R-:W3:Y:S01]  /*6980*/  LDG.E R35, [R24.64] ;  /* 0x0000000618237981 */ /* 0x000ee2000c1e1900 */
[----:B------:R-:W-:Y:S02]  /*6990*/  MOV R20, 0x1 ;  /* 0x0000000100147802 */ /* 0x000fe40000000f00 */
[----:B--2---:R-:W-:-:S13]  /*69a0*/  ISETP.NE.AND P0, PT, R22, 0x10000, PT ;  /* 0x000100001600780c */ /* 0x004fda0003f05270 */
[----:B------:R-:W-:-:S05]  /*69b0*/  @P0 SHF.L.U32 R22, R22, 0x10, RZ ;  /* 0x0000001016160819 */ /* 0x000fca00000006ff */
[----:B------:R-:W-:-:S05]  /*69c0*/  @P0 IMAD.WIDE.U32 R28, R22, -0xffff, RZ ;  /* 0xffff0001161c0825 */ /* 0x000fca00078e00ff */
[----:B------:R-:W-:-:S05]  /*69d0*/  @P0 SHF.R.U32.HI R29, RZ, 0x10, R29 ;  /* 0x00000010ff1d0819 */ /* 0x000fca000001161d */
[----:B------:R-:W-:Y:S01]  /*69e0*/  @P0 IMAD R20, R29, -0x10001, R22 ;  /* 0xfffeffff1d140824 */ /* 0x000fe200078e0216 */
[----:B------:R-:W-:-:S03]  /*69f0*/  IADD3 R29, R21, 0x2, RZ ;  /* 0x00000002151d7810 */ /* 0x000fc60007ffe0ff */
[----:B---3--:R-:W-:Y:S01]  /*6a00*/  IMAD.IADD R22, R35, 0x1, R20 ;  /* 0x0000000123167824 */ /* 0x008fe200078e0214 */
[----:B------:R-:W-:-:S03]  /*6a10*/  IADD3 R20, -R20, 0x10001, R35 ;  /* 0x0001000114147810 */ /* 0x000fc60007ffe123 */
[----:B0-----:R-:W-:-:S04]  /*6a20*/  IMAD.WIDE.U32 R14, R22, -0xffff, RZ ;  /* 0xffff0001160e7825 */ /* 0x001fc800078e00ff */
        /* <DEDUP_REMOVED lines=12> */
[----:B------:R-:W-:-:S05]  /*6af0*/  IADD3 R21, R21, 0x3, RZ ;  /* 0x0000000315157810 */ /* 0x000fca0007ffe0ff */
[----:B0-----:R-:W-:-:S04]  /*6b00*/  IMAD.IADD R11, R18, 0x1, R21 ;  /* 0x00000001120b7824 */ /* 0x001fc800078e0215 */
[----:B------:R-:W-:-:S04]  /*6b10*/  IMAD.WIDE.U32 R10, R11, 0x4, R8 ;  /* 0x000000040b0a7825 */ /* 0x000fc800078e0008 */
[----:B--2---:R-:W-:-:S05]  /*6b20*/  IMAD.WIDE.U32 R28, R20, -0xffff, RZ ;  /* 0xffff0001141c7825 */ /* 0x004fca00078e00ff */
[----:B------:R-:W-:-:S05]  /*6b30*/  SHF.R.U32.HI R29, RZ, 0x10, R29 ;  /* 0x00000010ff1d7819 */ /* 0x000fca000001161d */
[----:B------:R-:W-:-:S05]  /*6b40*/  IMAD R20, R29, -0x10001, R20 ;  /* 0xfffeffff1d147824 */ /* 0x000fca00078e0214 */
[C---:B---3--:R-:W-:Y:S02]  /*6b50*/  IADD3 R22, R20.reuse, R35, RZ ;  /* 0x0000002314167210 */ /* 0x048fe40007ffe0ff */
        /* <DEDUP_REMOVED lines=8> */
[----:B------:R1:W-:Y:S04]  /*6be0*/  STG.E [R14.64], R31 ;  /* 0x0000001f0e007986 */ /* 0x0003e8000c101906 */
[----:B------:R-:W2:Y:S01]  /*6bf0*/  LDG.E R28, [R10.64] ;  /* 0x000000060a1c7981 */ /* 0x000ea2000c1e1900 */
[----:B------:R-:W-:-:S05]  /*6c00*/  IMAD.WIDE.U32 R20, R21, 0x4, R8 ;  /* 0x0000000415147825 */ /* 0x000fca00078e0008 */
[----:B------:R-:W0:Y:S01]  /*6c10*/  LDG.E R33, [R20.64] ;  /* 0x0000000614217981 */ /* 0x000e22000c1e1900 */
[----:B------:R-:W-:Y:S01]  /*6c20*/  MOV R22, 0x1 ;  /* 0x0000000100167802 */ /* 0x000fe20000000f00 */
[----:B------:R-:W-:Y:S01]  /*6c30*/  UIADD3 UR4, UR4, 0x4, URZ ;  /* 0x0000000404047890 */ /* 0x000fe2000fffe03f */
[----:B------:R-:W-:Y:S02]  /*6c40*/  IADD3 R12, R12, -0x4, RZ ;  /* 0xfffffffc0c0c7810 */ /* 0x000fe40007ffe0ff */
[----:B--2---:R-:W-:-:S13]  /*6c50*/  ISETP.NE.AND P0, PT, R28, 0x10000, PT ;  /* 0x000100001c00780c */ /* 0x004fda0003f05270 */
[----:B------:R-:W-:-:S05]  /*6c60*/  @P0 SHF.L.U32 R28, R28, 0x10, RZ ;  /* 0x000000101c1c0819 */ /* 0x000fca00000006ff */
[----:B------:R-:W-:-:S05]  /*6c70*/  @P0 IMAD.WIDE.U32 R24, R28, -0xffff, RZ ;  /* 0xffff00011c180825 */ /* 0x000fca00078e00ff */
[----:B------:R-:W-:-:S05]  /*6c80*/  @P0 SHF.R.U32.HI R25, RZ, 0x10, R25 ;  /* 0x00000010ff190819 */ /* 0x000fca0000011619 */
[----:B------:R-:W-:Y:S01]  /*6c90*/  @P0 IMAD R22, R25, -0x10001, R28 ;  /* 0xfffeffff19160824 */ /* 0x000fe200078e021c */
[----:B------:R-:W-:-:S04]  /*6ca0*/  ISETP.NE.AND P0, PT, R12, RZ, PT ;  /* 0x000000ff0c00720c */ /* 0x000fc80003f05270 */
[----:B0-----:R-:W-:Y:S02]  /*6cb0*/  IADD3 R26, R33, R22, RZ ;  /* 0x00000016211a7210 */ /* 0x001fe40007ffe0ff */
[----:B------:R-:W-:-:S03]  /*6cc0*/  IADD3 R22, -R22, 0x10001, R33 ;  /* 0x0001000116167810 */ /* 0x000fc60007ffe121 */
[----:B------:R-:W-:-:S04]  /*6cd0*/  IMAD.WIDE.U32 R24, R26, -0xffff, RZ ;  /* 0xffff00011a187825 */ /* 0x000fc800078e00ff */
[----:B-1----:R-:W-:Y:S01]  /*6ce0*/  IMAD.WIDE.U32 R14, R22, -0xffff, RZ ;  /* 0xffff0001160e7825 */ /* 0x002fe200078e00ff */
[----:B------:R-:W-:-:S04]  /*6cf0*/  SHF.R.U32.HI R27, RZ, 0x10, R25 ;  /* 0x00000010ff1b7819 */ /* 0x000fc80000011619 */
[----:B------:R-:W-:Y:S01]  /*6d00*/  SHF.R.U32.HI R25, RZ, 0x10, R15 ;  /* 0x00000010ff197819 */ /* 0x000fe2000001160f */
[----:B------:R-:W-:-:S04]  /*6d10*/  IMAD R15, R27, -0x10001, R26 ;  /* 0xfffeffff1b0f7824 */ /* 0x000fc800078e021a */
[----:B------:R-:W-:Y:S01]  /*6d20*/  IMAD R25, R25, -0x10001, R22 ;  /* 0xfffeffff19197824 */ /* 0x000fe200078e0216 */
[----:B------:R0:W-:Y:S04]  /*6d30*/  STG.E [R20.64], R15 ;  /* 0x0000000f14007986 */ /* 0x0001e8000c101906 */
[----:B------:R0:W-:Y:S01]  /*6d40*/  STG.E [R10.64], R25 ;  /* 0x000000190a007986 */ /* 0x0001e2000c101906 */
[----:B------:R-:W-:Y:S05]  /*6d50*/  @P0 BRA `(.L_x_108) ;  /* 0xfffffaa000000947 */ /* 0x000fea000383ffff */
.L_x_107:
[----:B------:R-:W-:Y:S05]  /*6d60*/  @!P2 BRA `(.L_x_109) ;  /* 0x000004000000a947 */ /* 0x000fea0003800000 */
[----:B0-----:R-:W-:-:S04]  /*6d70*/  IADD3 R11, R13, UR4, RZ ;  /* 0x000000040d0b7c10 */ /* 0x001fc8000fffe0ff */
[----:B------:R-:W-:-:S05]  /*6d80*/  IADD3 R21, R18, R11, RZ ;  /* 0x0000000b12157210 */ /* 0x000fca0007ffe0ff */
[----:B------:R-:W-:-:S05]  /*6d90*/  IMAD.WIDE.U32 R20, R21, 0x4, R8 ;  /* 0x0000000415147825 */ /* 0x000fca00078e0008 */
[----:B------:R-:W2:Y:S01]  /*6da0*/  LDG.E R10, [R20.64] ;  /* 0x00000006140a7981 */ /* 0x000ea2000c1e1900 */
[----:B------:R-:W-:-:S05]  /*6db0*/  IMAD.WIDE.U32 R14, R11, 0x4, R8 ;  /* 0x000000040b0e7825 */ /* 0x000fca00078e0008 */
[----:B------:R-:W3:Y:S01]  /*6dc0*/  LDG.E R27, [R14.64] ;  /* 0x000000060e1b7981 */ /* 0x000ee2000c1e1900 */
[----:B------:R-:W-:Y:S01]  /*6dd0*/  ISETP.NE.AND P0, PT, R17, 0x1, PT ;  /* 0x000000011100780c */ /* 0x000fe20003f05270 */
        /* <DEDUP_REMOVED lines=12> */
[----:B------:R0:W-:Y:S01]  /*6ea0*/  STG.E [R20.64], R27 ;  /* 0x0000001b14007986 */ /* 0x0001e2000c101906 */
        /* <DEDUP_REMOVED lines=13> */
[----:B------:R-:W-:-:S04]  /*6f80*/  ISETP.NE.AND P0, PT, R17, 0x2, PT ;  /* 0x000000021100780c */ /* 0x000fc80003f05270 */
        /* <DEDUP_REMOVED lines=30> */
.L_x_109:
[----:B------:R-:W-:-:S04]  /*7170*/  LEA R13, R18, R13, 0x1 ;  /* 0x0000000d120d7211 */ /* 0x000fc800078e08ff */
[----:B------:R-:W-:-:S13]  /*7180*/  ISETP.GE.U32.AND P0, PT, R13, 0x40, PT ;  /* 0x000000400d00780c */ /* 0x000fda0003f06070 */
[----:B------:R-:W-:Y:S05]  /*7190*/  @!P0 BRA `(.L_x_110) ;  /* 0xfffff60000008947 */ /* 0x000fea000383ffff */
.L_x_106:
[----:B------:R-:W-:Y:S01]  /*71a0*/  @P1 CALL.REL.NOINC `(.L_x_111) ;  /* 0x0000001000001944 */ /* 0x000fe20003c00000 */
[----:B------:R-:W-:Y:S05]  /*71b0*/  BRA `(.L_x_112) ;  /* 0xffffe82000007947 */ /* 0x000fea000383ffff */
.L_x_111:
[C---:B0-----:R-:W-:Y:S01]  /*71c0*/  LEA R10, P0, R23.reuse, R2, 0x2 ;  /* 0x00000002170a7211 */ /* 0x041fe200078010ff */
[----:B------:R-:W2:Y:S03]  /*71d0*/  LDG.E R13, [R4.64+0xfc] ;  /* 0x0000fc06040d7981 */ /* 0x000ea6000c1e1900 */
[----:B------:R-:W-:-:S05]  /*71e0*/  LEA.HI.X R11, R23, R3, RZ, 0x2, P0 ;  /* 0x00000003170b7211 */ /* 0x000fca00000f14ff */
[----:B------:R-:W3:Y:S01]  /*71f0*/  LDG.E R19, [R10.64] ;  /* 0x000000060a137981 */ /* 0x000ee2000c1e1900 */
[----:B--2---:R-:W-:-:S05]  /*7200*/  IMAD.WIDE.U32 R12, R13, 0x4, R6 ;  /* 0x000000040d0c7825 */ /* 0x004fca00078e0006 */
[----:B---3--:R0:W-:Y:S04]  /*7210*/  STG.E [R12.64], R19 ;  /* 0x000000130c007986 */ /* 0x0081e8000c101906 */
        /* <DEDUP_REMOVED lines=120> */
[----:B------:R-:W3:Y:S04]  /*79a0*/  LDG.E R27, [R4.64+0x178] ;  /* 0x00017806041b7981 */ /* 0x000ee8000c1e1900 */
[----:B------:R-:W4:Y:S01]  /*79b0*/  LDG.E R25, [R10.64+0x7c] ;  /* 0x00007c060a197981 */ /* 0x000f22000c1e1900 */
[----:B------:R-:W-:-:S04]  /*79c0*/  MOV R0, 0x1 ;  /* 0x0000000100007802 */ /* 0x000fc80000000f00 */
[----:B------:R-:W-:Y:S02]  /*79d0*/  SHF.L.U32 R0, R0, c[0x0][0x178], RZ ;  /* 0x00005e0000007a19 */ /* 0x000fe400000006ff */
[----:B------:R-:W-:Y:S02]  /*79e0*/  MOV R20, RZ ;  /* 0x000000ff00147202 */ /* 0x000fe40000000f00 */
[----:B-1----:R-:W-:Y:S01]  /*79f0*/  SHF.L.U32 R19, R0, 0x1, RZ ;  /* 0x0000000100137819 */ /* 0x002fe200000006ff */
[----:B---3--:R-:W-:-:S05]  /*7a00*/  IMAD.WIDE.U32 R14, R27, 0x4, R6 ;  /* 0x000000041b0e7825 */ /* 0x008fca00078e0006 */
[----:B----4-:R2:W-:Y:S02]  /*7a10*/  STG.E [R14.64], R25 ;  /* 0x000000190e007986 */ /* 0x0105e4000c101906 */
.L_x_124:
[----:B0-----:R-:W-:Y:S02]  /*7a20*/  IMAD.MOV.U32 R11, RZ, RZ, 0x1 ;  /* 0x00000001ff0b7424 */ /* 0x001fe400078e00ff */
[----:B--2---:R-:W-:-:S03]  /*7a30*/  IMAD.MOV.U32 R13, RZ, RZ, 0x4 ;  /* 0x00000004ff0d7424 */ /* 0x004fc600078e00ff */
[----:B------:R-:W-:-:S05]  /*7a40*/  SHF.L.U32 R18, R11, R20, RZ ;  /* 0x000000140b127219 */ /* 0x000fca00000006ff */
[----:B------:R-:W-:-:S05]  /*7a50*/  IMAD.WIDE.U32 R10, R18, R13, c[0x0][0x188] ;  /* 0x00006200120a7625 */ /* 0x000fca00078e000d */
[----:B------:R-:W2:Y:S01]  /*7a60*/  LDG.E R21, [R10.64] ;  /* 0x000000060a157981 */ /* 0x000ea2000c1e1900 */
[----:B------:R-:W-:Y:S02]  /*7a70*/  IMNMX.U32 R0, R18, 0x1, !PT ;  /* 0x0000000112007817 */ /* 0x000fe40007800000 */
[----:B------:R-:W-:Y:S02]  /*7a80*/  IADD3 R20, R20, 0x1, RZ ;  /* 0x0000000114147810 */ /* 0x000fe40007ffe0ff */
[C---:B------:R-:W-:Y:S02]  /*7a90*/  LOP3.LUT R17, R0.reuse, 0x3, RZ, 0xc0, !PT ;  /* 0x0000000300117812 */ /* 0x040fe400078ec0ff */
[----:B------:R-:W-:Y:S02]  /*7aa0*/  IADD3 R16, R0, -0x1, RZ ;  /* 0xffffffff00107810 */ /* 0x000fe40007ffe0ff */
[----:B------:R-:W-:Y:S01]  /*7ab0*/  ISETP.GE.U32.AND P1, PT, R20, 0x6, PT ;  /* 0x000000061400780c */ /* 0x000fe20003f26070 */
[----:B------:R-:W-:Y:S01]  /*7ac0*/  IMAD.IADD R0, R0, 0x1, -R17 ;  /* 0x0000000100007824 */ /* 0x000fe200078e0a11 */
[----:B--2---:R-:W-:-:S13]  /*7ad0*/  ISETP.NE.AND P0, PT, R21, 0x10000, PT ;  /* 0x000100001500780c */ /* 0x004fda0003f05270 */
[----:B------:R-:W-:Y:S05]  /*7ae0*/  @!P0 BRA `(.L_x_113) ;  /* 0x00000ce000008947 */ /* 0x000fea0003800000 */
[----:B------:R-:W-:-:S02]  /*7af0*/  MOV R25, RZ ;  /* 0x000000ff00197202 */ /* 0x000fc40000000f00 */
.L_x_117:
[----:B------:R-:W-:Y:S01]  /*7b00*/  ISETP.GE.U32.AND P0, PT, R16, 0x3, PT ;  /* 0x000000031000780c */ /* 0x000fe20003f06070 */
[----:B------:R-:W-:Y:S01]  /*7b10*/  UMOV UR4, URZ ;  /* 0x0000003f00047c82 */ /* 0x000fe20008000000 */
[----:B------:R-:W-:Y:S01]  /*7b20*/  ISETP.NE.AND P2, PT, R17, RZ, PT ;  /* 0x000000ff1100720c */ /* 0x000fe20003f45270 */
[----:B------:R-:W-:-:S10]  /*7b30*/  IMAD.MOV.U32 R26, RZ, RZ, 0x1 ;  /* 0x00000001ff1a7424 */ /* 0x000fd400078e00ff */
[----:B------:R-:W-:Y:S05]  /*7b40*/  @!P0 BRA `(.L_x_114) ;  /* 0x0000072000008947 */ /* 0x000fea0003800000 */
[----:B------:R-:W-:Y:S01]  /*7b50*/  MOV R24, R0 ;  /* 0x0000000000187202 */ /* 0x000fe20000000f00 */
[----:B------:R-:W-:-:S02]  /*7b60*/  UMOV UR4, URZ ;  /* 0x0000003f00047c82 */ /* 0x000fc40008000000 */
.L_x_115:
[----:B0-----:R-:W-:-:S04]  /*7b70*/  IADD3 R27, R25, UR4, RZ ;  /* 0x00000004191b7c10 */ /* 0x001fc8000fffe0ff */
[----:B------:R-:W-:-:S05]  /*7b80*/  IADD3 R11, R18, R27, RZ ;  /* 0x0000001b120b7210 */ /* 0x000fca0007ffe0ff */
[----:B------:R-:W-:-:S05]  /*7b90*/  IMAD.WIDE.U32 R10, R11, 0x4, R6 ;  /* 0x000000040b0a7825 */ /* 0x000fca00078e0006 */
[----:B------:R-:W2:Y:S01]  /*7ba0*/  LDG.E R15, [R10.64] ;  /* 0x000000060a0f7981 */ /* 0x000ea2000c1e1900 */
        /* <DEDUP_REMOVED lines=29> */
[----:B------:R-:W-:Y:S02]  /*7d80*/  IADD3 R29, R27, 0x2, RZ ;  /* 0x000000021b1d7810 */ /* 0x000fe40007ffe0ff */
        /* <DEDUP_REMOVED lines=78> */
.L_x_114:
        /* <DEDUP_REMOVED lines=10> */
[----:B------:R-:W-:-:S04]  /*8310*/  @!P0 IMAD R24, R23, R26, RZ ;  /* 0x0000001a17188224 */ /* 0x000fc800078e02ff */
        /* <DEDUP_REMOVED lines=12> */
[----:B------:R0:W-:Y:S01]  /*83e0*/  STG.E [R10.64], R27 ;  /* 0x0000001b0a007986 */ /* 0x0001e2000c101906 */
[----:B------:R-:W-:-:S03]  /*83f0*/  IMAD R14, R21, R26, RZ ;  /* 0x0000001a150e7224 */ /* 0x000fc600078e02ff */
[----:B------:R0:W-:Y:S01]  /*8400*/  STG.E [R12.64], R29 ;  /* 0x0000001d0c007986 */ /* 0x0001e2000c101906 */
[----:B------:R-:W-:-:S05]  /*8410*/  IMAD.WIDE.U32 R22, R14, -0xffff, RZ ;  /* 0xffff00010e167825 */ /* 0x000fca00078e00ff */
[----:B------:R-:W-:-:S05]  /*8420*/  SHF.R.U32.HI R23, RZ, 0x10, R23 ;  /* 0x00000010ff177819 */ /* 0x000fca0000011617 */
        /* <DEDUP_REMOVED lines=10> */
[----:B------:R-:W-:Y:S02]  /*84d0*/  @!P0 IMAD R24, R14, R23, RZ ;  /* 0x000000170e188224 */ /* 0x000fe400078e02ff */
[----:B------:R-:W-:Y:S02]  /*84e0*/  IMAD R14, R21, R14, RZ ;  /* 0x0000000e150e7224 */ /* 0x000fe400078e02ff */
[----:B------:R-:W-:Y:S01]  /*84f0*/  @!P0 IMAD.WIDE.U32 R22, R24, -0xffff, RZ ;  /* 0xffff000118168825 */ /* 0x000fe200078e00ff */
[----:B------:R-:W-:-:S04]  /*8500*/  MOV R22, 0x1 ;  /* 0x0000000100167802 */ /* 0x000fc80000000f00 */
        /* <DEDUP_REMOVED lines=40> */
.L_x_116:
[----:B0-----:R-:W-:-:S04]  /*8790*/  LEA R25, R18, R25, 0x1 ;  /* 0x0000001912197211 */ /* 0x001fc800078e08ff */
[----:B------:R-:W-:-:S13]  /*87a0*/  ISETP.GE.U32.AND P0, PT, R25, 0x40, PT ;  /* 0x000000401900780c */ /* 0x000fda0003f06070 */
[----:B------:R-:W-:Y:S05]  /*87b0*/  @!P0 BRA `(.L_x_117) ;  /* 0xfffff34000008947 */ /* 0x000fea000383ffff */
[----:B------:R-:W-:Y:S05]  /*87c0*/  BRA `(.L_x_118) ;  /* 0x00000a1000007947 */ /* 0x000fea0003800000 */
.L_x_113:
[----:B------:R-:W-:-:S02]  /*87d0*/  MOV R13, RZ ;  /* 0x000000ff000d7202 */ /* 0x000fc40000000f00 */
.L_x_122:
[----:B------:R-:W-:Y:S01]  /*87e0*/  ISETP.GE.U32.AND P0, PT, R16, 0x3, PT ;  /* 0x000000031000780c */ /* 0x000fe20003f06070 */
[----:B------:R-:W-:Y:S01]  /*87f0*/  UMOV UR4, URZ ;  /* 0x0000003f00047c82 */ /* 0x000fe20008000000 */
[----:B------:R-:W-:-:S11]  /*8800*/  ISETP.NE.AND P2, PT, R17, RZ, PT ;  /* 0x000000ff1100720c */ /* 0x000fd60003f45270 */
[----:B0-----:R-:W-:Y:S05]  /*8810*/  @!P0 BRA `(.L_x_119) ;  /* 0x0000058000008947 */ /* 0x001fea0003800000 */
[----:B------:R-:W-:Y:S01]  /*8820*/  MOV R12, R0 ;  /* 0x00000000000c7202 */ /* 0x000fe20000000f00 */
[----:B------:R-:W-:-:S02]  /*8830*/  UMOV UR4, URZ ;  /* 0x0000003f00047c82 */ /* 0x000fc40008000000 */
.L_x_120:
        /* <DEDUP_REMOVED lines=25> */
[----:B--2---:R-:W-:-:S13]  /*89d0*/  ISETP.NE.AND P0, PT, R28, 0x10000, PT ;  /* 0x000100001c00780c */ /* 0x004fda0003f05270 */
[----:B------:R-:W-:-:S05]  /*89e0*/  @P0 SHF.L.U32 R28, R28, 0x10, RZ ;  /* 0x000000101c1c0819 */ /* 0x000fca00000006ff */
[----:B------:R-:W-:Y:S01]  /*89f0*/  @P0 IMAD.WIDE.U32 R26, R28, -0xffff, RZ ;  /* 0xffff00011c1a0825 */ /* 0x000fe200078e00ff */
[----:B------:R-:W-:-:S04]  /*8a00*/  MOV R26, 0x1 ;  /* 0x00000001001a7802 */ /* 0x000fc80000000f00 */
[----:B------:R-:W-:-:S05]  /*8a10*/  @P0 SHF.R.U32.HI R27, RZ, 0x10, R27 ;  /* 0x00000010ff1b0819 */ /* 0x000fca000001161b */
[----:B------:R-:W-:-:S04]  /*8a20*/  @P0 IMAD R26, R27, -0x10001, R28 ;  /* 0xfffeffff1b1a0824 */ /* 0x000fc800078e021c */
[----:B---3--:R-:W-:Y:S01]  /*8a30*/  IMAD.IADD R27, R33, 0x1, R26 ;  /* 0x00000001211b7824 */ /* 0x008fe200078e021a */
[----:B------:R-:W-:Y:S02]  /*8a40*/  IADD3 R26, -R26, 0x10001, R33 ;  /* 0x000100011a1a7810 */ /* 0x000fe40007ffe121 */
[----:B------:R-:W-:Y:S01]  /*8a50*/  IADD3 R33, R21, 0x2, RZ ;  /* 0x0000000215217810 */ /* 0x000fe20007ffe0ff */
        /* <DEDUP_REMOVED lines=31> */
[----:B------:R-:W3:Y:S01]  /*8c50*/  LDG.E R30, [R22.64] ;  /* 0x00000006161e7981 */ /* 0x000ee2000c1e1900 */
        /* <DEDUP_REMOVED lines=9> */
[----:B---3--:R-:W-:Y:S02]  /*8cf0*/  IADD3 R26, R30, R21, RZ ;  /* 0x000000151e1a7210 */ /* 0x008fe40007ffe0ff */
[----:B------:R-:W-:-:S03]  /*8d00*/  IADD3 R21, -R21, 0x10001, R30 ;  /* 0x0001000115157810 */ /* 0x000fc60007ffe11e */
[----:B0-----:R-:W-:-:S04]  /*8d10*/  IMAD.WIDE.U32 R24, R26, -0xffff, RZ ;  /* 0xffff00011a187825 */ /* 0x001fc800078e00ff */
        /* <DEDUP_REMOVED lines=8> */
.L_x_119:
        /* <DEDUP_REMOVED lines=65> */
.L_x_121:
[----:B------:R-:W-:-:S04]  /*91b0*/  LEA R13, R18, R13, 0x1 ;  /* 0x0000000d120d7211 */ /* 0x000fc800078e08ff */
[----:B------:R-:W-:-:S13]  /*91c0*/  ISETP.GE.U32.AND P0, PT, R13, 0x40, PT ;  /* 0x000000400d00780c */ /* 0x000fda0003f06070 */
[----:B------:R-:W-:Y:S05]  /*91d0*/  @!P0 BRA `(.L_x_122) ;  /* 0xfffff60000008947 */ /* 0x000fea000383ffff */
.L_x_118:
[----:B------:R-:W-:Y:S01]  /*91e0*/  @P1 CALL.REL.NOINC `(.L_x_123) ;  /* 0x0000001000001944 */ /* 0x000fe20003c00000 */
[----:B------:R-:W-:Y:S05]  /*91f0*/  BRA `(.L_x_124) ;  /* 0xffffe82000007947 */ /* 0x000fea000383ffff */
.L_x_123:
[----:B------:R-:W-:-:S13]  /*9200*/  ISETP.NE.AND P0, PT, R19, RZ, PT ;  /* 0x000000ff1300720c */ /* 0x000fda0003f05270 */
[----:B------:R-:W-:Y:S05]  /*9210*/  @!P0 BRA `(.L_x_125) ;  /* 0x0000046000008947 */ /* 0x000fea0003800000 */
[C---:B0-----:R-:W-:Y:S01]  /*9220*/  IADD3 R10, R19.reuse, -0x1, RZ ;  /* 0xffffffff130a7810 */ /* 0x041fe20007ffe0ff */
[----:B------:R-:W-:Y:S01]  /*9230*/  IMAD.MOV.U32 R13, RZ, RZ, RZ ;  /* 0x000000ffff0d7224 */ /* 0x000fe200078e00ff */
[----:B------:R-:W-:Y:S02]  /*9240*/  LOP3.LUT R0, R19, 0x2, RZ, 0xc0, !PT ;  /* 0x0000000213007812 */ /* 0x000fe400078ec0ff */
[----:B------:R-:W-:Y:S02]  /*9250*/  ISETP.GE.U32.AND P0, PT, R10, 0x3, PT ;  /* 0x000000030a00780c */ /* 0x000fe40003f06070 */
[----:B------:R-:W-:-:S11]  /*9260*/  ISETP.NE.AND P1, PT, R0, RZ, PT ;  /* 0x000000ff0000720c */ /* 0x000fd60003f25270 */
[----:B------:R-:W-:Y:S05]  /*9270*/  @!P0 BRA `(.L_x_126) ;  /* 0x000002f000008947 */ /* 0x000fea0003800000 */
[----:B------:R-:W-:-:S02]  /*9280*/  IADD3 R19, -R0, R19, RZ ;  /* 0x0000001300137210 */ /* 0x000fc40007ffe1ff */
.L_x_127:
[----:B------:R-:W-:-:S04]  /*9290*/  IMAD.WIDE.U32 R14, R13, 0x4, R6 ;  /* 0x000000040d0e7825 */ /* 0x000fc800078e0006 */
[----:B0-----:R-:W-:Y:S01]  /*92a0*/  IMAD.WIDE.U32 R10, R13, 0x4, R8 ;  /* 0x000000040d0a7825 */ /* 0x001fe200078e0008 */
[----:B------:R-:W2:Y:S04]  /*92b0*/  LDG.E R17, [R14.64] ;  /* 0x000000060e117981 */ /* 0x000ea8000c1e1900 */
[----:B------:R-:W3:Y:S01]  /*92c0*/  LDG.E R12, [R10.64] ;  /* 0x000000060a0c7981 */ /* 0x000ee2000c1e1900 */
[----:B------:R-:W-:Y:S01]  /*92d0*/  IMAD.MOV.U32 R23, RZ, RZ, 0x1 ;  /* 0x00000001ff177424 */ /* 0x000fe200078e00ff */
[----:B--2---:R-:W-:-:S04]  /*92e0*/  ISETP.NE.AND P0, PT, R17, 0x10000, PT ;  /* 0x000100001100780c */ /* 0x004fc80003f05270 */
[----:B---3--:R-:W-:-:S13]  /*92f0*/  ISETP.EQ.AND P0, PT, R12, 0x10000, !P0 ;  /* 0x000100000c00780c */ /* 0x008fda0004702270 */
[----:B------:R-:W-:-:S04]  /*9300*/  @!P0 IMAD R12, R12, R17, RZ ;  /* 0x000000110c0c8224 */ /* 0x000fc800078e02ff */
[----:B------:R-:W-:-:S05]  /*9310*/  @!P0 IMAD.WIDE.U32 R16, R12, -0xffff, RZ ;  /* 0xffff00010c108825 */ /* 0x000fca00078e00ff */
[----:B------:R-:W-:-:S05]  /*9320*/  @!P0 SHF.R.U32.HI R17, RZ, 0x10, R17 ;  /* 0x00000010ff118819 */ /* 0x000fca0000011611 */
[----:B------:R-:W-:Y:S02]  /*9330*/  @!P0 IMAD R23, R17, -0x10001, R12 ;  /* 0xfffeffff11178824 */ /* 0x000fe400078e020c */
[----:B------:R-:W2:Y:S04]  /*9340*/  LDG.E R12, [R10.64+0x4] ;  /* 0x000004060a0c7981 */ /* 0x000ea8000c1e1900 */
[----:B------:R0:W-:Y:S04]  /*9350*/  STG.E [R10.64], R23 ;  /* 0x000000170a007986 */ /* 0x0001e8000c101906 */
[----:B------:R-:W3:Y:S01]  /*9360*/  LDG.E R17, [R14.64+0x4] ;  /* 0x000004060e117981 */ /* 0x000ee2000c1e1900 */
[----:B------:R-:W-:Y:S01]  /*9370*/  IMAD.MOV.U32 R21, RZ, RZ, 0x1 ;  /* 0x00000001ff157424 */ /* 0x000fe200078e00ff */
[----:B---3--:R-:W-:-:S04]  /*9380*/  ISETP.NE.AND P0, PT, R17, 0x10000, PT ;  /* 0x000100001100780c */ /* 0x008fc80003f05270 */
[----:B--2---:R-:W-:-:S13]  /*9390*/  ISETP.EQ.AND P0, PT, R12, 0x10000, !P0 ;  /* 0x000100000c00780c */ /* 0x004fda0004702270 */
[----:B------:R-:W-:-:S04]  /*93a0*/  @!P0 IMAD R12, R12, R17, RZ ;  /* 0x000000110c0c8224 */ /* 0x000fc800078e02ff */
[----:B------:R-:W-:-:S05]  /*93b0*/  @!P0 IMAD.WIDE.U32 R16, R12, -0xffff, RZ ;  /* 0xffff00010c108825 */ /* 0x000fca00078e00ff */
[----:B------:R-:W-:-:S05]  /*93c0*/  @!P0 SHF.R.U32.HI R17, RZ, 0x10, R17 ;  /* 0x00000010ff118819 */ /* 0x000fca0000011611 */
[----:B------:R-:W-:Y:S02]  /*93d0*/  @!P0 IMAD R21, R17, -0x10001, R12 ;  /* 0xfffeffff11158824 */ /* 0x000fe400078e020c */
[----:B------:R-:W2:Y:S04]  /*93e0*/  LDG.E R12, [R10.64+0x8] ;  /* 0x000008060a0c7981 */ /* 0x000ea8000c1e1900 */
[----:B------:R1:W-:Y:S04]  /*93f0*/  STG.E [R10.64+0x4], R21 ;  /* 0x000004150a007986 */ /* 0x0003e8000c101906 */
[----:B------:R-:W3:Y:S01]  /*9400*/  LDG.E R17, [R14.64+0x8] ;  /* 0x000008060e117981 */ /* 0x000ee2000c1e1900 */
[----:B0-----:R-:W-:-:S02]  /*9410*/  MOV R23, 0x1 ;  /* 0x0000000100177802 */ /* 0x001fc40000000f00 */
        /* <DEDUP_REMOVED lines=9> */
[----:B------:R-:W-:-:S02]  /*94b0*/  IADD3 R19, R19, -0x4, RZ ;  /* 0xfffffffc13137810 */ /* 0x000fc40007ffe0ff */
[----:B-1----:R-:W-:Y:S02]  /*94c0*/  MOV R21, 0x1 ;  /* 0x0000000100157802 */ /* 0x002fe40000000f00 */
[----:B------:R-:W-:Y:S02]  /*94d0*/  IADD3 R13, R13, 0x4, RZ ;  /* 0x000000040d0d7810 */ /* 0x000fe40007ffe0ff */
[----:B---3--:R-:W-:-:S04]  /*94e0*/  ISETP.NE.AND P0, PT, R17, 0x10000, PT ;  /* 0x000100001100780c */ /* 0x008fc80003f05270 */
[----:B--2---:R-:W-:-:S13]  /*94f0*/  ISETP.EQ.AND P0, PT, R12, 0x10000, !P0 ;  /* 0x000100000c00780c */ /* 0x004fda0004702270 */
[----:B------:R-:W-:-:S04]  /*9500*/  @!P0 IMAD R12, R12, R17, RZ ;  /* 0x000000110c0c8224 */ /* 0x000fc800078e02ff */
[----:B------:R-:W-:-:S05]  /*9510*/  @!P0 IMAD.WIDE.U32 R16, R12, -0xffff, RZ ;  /* 0xffff00010c108825 */ /* 0x000fca00078e00ff */
[----:B------:R-:W-:-:S05]  /*9520*/  @!P0 SHF.R.U32.HI R17, RZ, 0x10, R17 ;  /* 0x00000010ff118819 */ /* 0x000fca0000011611 */
[----:B------:R-:W-:Y:S01]  /*9530*/  @!P0 IMAD R21, R17, -0x10001, R12 ;  /* 0xfffeffff11158824 */ /* 0x000fe200078e020c */
[----:B------:R-:W-:-:S04]  /*9540*/  ISETP.NE.AND P0, PT, R19, RZ, PT ;  /* 0x000000ff1300720c */ /* 0x000fc80003f05270 */
[----:B------:R0:W-:Y:S09]  /*9550*/  STG.E [R10.64+0xc], R21 ;  /* 0x00000c150a007986 */ /* 0x0001f2000c101906 */
[----:B------:R-:W-:Y:S05]  /*9560*/  @P0 BRA `(.L_x_127) ;  /* 0xfffffd2000000947 */ /* 0x000fea000383ffff */
.L_x_126:
[----:B------:R-:W-:Y:S05]  /*9570*/  @!P1 BRA `(.L_x_125) ;  /* 0x0000010000009947 */ /* 0x000fea0003800000 */
.L_x_128:
[----:B0-----:R-:W-:-:S04]  /*9580*/  IMAD.WIDE.U32 R10, R13, 0x4, R6 ;  /* 0x000000040d0a7825 */ /* 0x001fc800078e0006 */
[C---:B------:R-:W-:Y:S02]  /*9590*/  IMAD.WIDE.U32 R16, R13.reuse, 0x4, R8 ;  /* 0x000000040d107825 */ /* 0x040fe400078e0008 */
[----:B------:R-:W2:Y:S04]  /*95a0*/  LDG.E R11, [R10.64] ;  /* 0x000000060a0b7981 */ /* 0x000ea8000c1e1900 */
[----:B------:R-:W3:Y:S01]  /*95b0*/  LDG.E R12, [R16.64] ;  /* 0x00000006100c7981 */ /* 0x000ee2000c1e1900 */
[----:B------:R-:W-:Y:S02]  /*95c0*/  IADD3 R0, R0, -0x1, RZ ;  /* 0xffffffff00007810 */ /* 0x000fe40007ffe0ff */
[----:B------:R-:W-:Y:S02]  /*95d0*/  MOV R19, 0x1 ;  /* 0x0000000100137802 */ /* 0x000fe40000000f00 */
[----:B------:R-:W-:-:S02]  /*95e0*/  IADD3 R13, R13, 0x1, RZ ;  /* 0x000000010d0d7810 */ /* 0x000fc40007ffe0ff */
[----:B--2---:R-:W-:-:S04]  /*95f0*/  ISETP.NE.AND P0, PT, R11, 0x10000, PT ;  /* 0x000100000b00780c */ /* 0x004fc80003f05270 */
[----:B---3--:R-:W-:-:S13]  /*9600*/  ISETP.EQ.AND P0, PT, R12, 0x10000, !P0 ;  /* 0x000100000c00780c */ /* 0x008fda0004702270 */
[----:B------:R-:W-:-:S04]  /*9610*/  @!P0 IMAD R12, R12, R11, RZ ;  /* 0x0000000b0c0c8224 */ /* 0x000fc800078e02ff */
[----:B------:R-:W-:-:S05]  /*9620*/  @!P0 IMAD.WIDE.U32 R14, R12, -0xffff, RZ ;  /* 0xffff00010c0e8825 */ /* 0x000fca00078e00ff */
[----:B------:R-:W-:-:S05]  /*9630*/  @!P0 SHF.R.U32.HI R15, RZ, 0x10, R15 ;  /* 0x00000010ff0f8819 */ /* 0x000fca000001160f */
[----:B------:R-:W-:Y:S01]  /*9640*/  @!P0 IMAD R19, R15, -0x10001, R12 ;  /* 0xfffeffff0f138824 */ /* 0x000fe200078e020c */
[----:B------:R-:W-:-:S04]  /*9650*/  ISETP.NE.AND P0, PT, R0, RZ, PT ;  /* 0x000000ff0000720c */ /* 0x000fc80003f05270 */
[----:B------:R0:W-:Y:S09]  /*9660*/  STG.E [R16.64], R19 ;  /* 0x0000001310007986 */ /* 0x0001f2000c101906 */
[----:B------:R-:W-:Y:S05]  /*9670*/  @P0 BRA `(.L_x_128) ;  /* 0xffffff0000000947 */ /* 0x000fea000383ffff */
.L_x_125:
[----:B------:R-:W2:Y:S04]  /*9680*/  LDG.E R7, [R4.64+0xfc] ;  /* 0x0000fc0604077981 */ /* 0x000ea8000c1e1900 */
[----:B0-----:R-:W3:Y:S01]  /*9690*/  LDG.E R15, [R8.64] ;  /* 0x00000006080f7981 */ /* 0x001ee2000c1e1900 */
        /* <DEDUP_REMOVED lines=244> */
[----:B---3--:R-:W-:-:S05]  /*a5e0*/  IMAD.WIDE.U32 R14, R15, 0x4, R2 ;  /* 0x000000040f0e7825 */ /* 0x008fca00078e0002 */
[----:B----4-:R3:W-:Y:S04]  /*a5f0*/  STG.E [R14.64], R17 ;  /* 0x000000110e007986 */ /* 0x0107e8000c101906 */
[----:B-1----:R-:W2:Y:S04]  /*a600*/  LDG.E R19, [R4.64+0x1f4] ;  /* 0x0001f40604137981 */ /* 0x002ea8000c1e1900 */
[----:B------:R-:W4:Y:S01]  /*a610*/  LDG.E R11, [R8.64+0xf8] ;  /* 0x0000f806080b7981 */ /* 0x000f22000c1e1900 */
[----:B--2---:R-:W-:-:S05]  /*a620*/  IMAD.WIDE.U32 R12, R19, 0x4, R2 ;  /* 0x00000004130c7825 */ /* 0x004fca00078e0002 */
[----:B----4-:R3:W-:Y:S04]  /*a630*/  STG.E [R12.64], R11 ;  /* 0x0000000b0c007986 */ /* 0x0107e8000c101906 */
[----:B------:R-:W0:Y:S04]  /*a640*/  LDG.E R21, [R4.64+0x1f8] ;  /* 0x0001f80604157981 */ /* 0x000e28000c1e1900 */
[----:B------:R-:W2:Y:S01]  /*a650*/  LDG.E R19, [R8.64+0xfc] ;  /* 0x0000fc0608137981 */ /* 0x000ea2000c1e1900 */
[----:B------:R-:W-:Y:S01]  /*a660*/  MOV R10, RZ ;  /* 0x000000ff000a7202 */ /* 0x000fe20000000f00 */
[----:B0-----:R-:W-:-:S05]  /*a670*/  IMAD.WIDE.U32 R6, R21, 0x4, R2 ;  /* 0x0000000415067825 */ /* 0x001fca00078e0002 */
[----:B--2---:R3:W-:Y:S02]  /*a680*/  STG.E [R6.64], R19 ;  /* 0x0000001306007986 */ /* 0x0047e4000c101906 */
.L_x_140:
[----:B---3--:R-:W-:Y:S02]  /*a690*/  IMAD.MOV.U32 R7, RZ, RZ, 0x1 ;  /* 0x00000001ff077424 */ /* 0x008fe400078e00ff */
[----:B0-----:R-:W-:-:S03]  /*a6a0*/  IMAD.MOV.U32 R5, RZ, RZ, 0x4 ;  /* 0x00000004ff057424 */ /* 0x001fc600078e00ff */
[----:B------:R-:W-:-:S04]  /*a6b0*/  SHF.L.U32 R7, R7, R10, RZ ;  /* 0x0000000a07077219 */ /* 0x000fc800000006ff */
[----:B------:R-:W-:-:S05]  /*a6c0*/  IADD3 R4, R7, 0xffff, RZ ;  /* 0x0000ffff07047810 */ /* 0x000fca0007ffe0ff */
[----:B------:R-:W-:-:S05]  /*a6d0*/  IMAD.WIDE.U32 R4, R4, R5, c[0x0][0x188] ;  /* 0x0000620004047625 */ /* 0x000fca00078e0005 */
[----:B------:R-:W2:Y:S01]  /*a6e0*/  LDG.E R11, [R4.64] ;  /* 0x00000006040b7981 */ /* 0x000ea2000c1e1900 */
[----:B------:R-:W-:Y:S02]  /*a6f0*/  IADD3 R10, R10, 0x1, RZ ;  /* 0x000000010a0a7810 */ /* 0x000fe40007ffe0ff */
[----:B------:R-:W-:Y:S02]  /*a700*/  IMNMX.U32 R9, R7, 0x1, !PT ;  /* 0x0000000107097817 */ /* 0x000fe40007800000 */
[----:B------:R-:W-:Y:S02]  /*a710*/  ISETP.GE.U32.AND P1, PT, R10, 0x6, PT ;  /* 0x000000060a00780c */ /* 0x000fe40003f26070 */
[C---:B------:R-:W-:Y:S02]  /*a720*/  IADD3 R6, R9.reuse, -0x1, RZ ;  /* 0xffffffff09067810 */ /* 0x040fe40007ffe0ff */
[----:B------:R-:W-:Y:S02]  /*a730*/  LOP3.LUT R0, R9, 0x3, RZ, 0xc0, !PT ;  /* 0x0000000309007812 */ /* 0x000fe400078ec0ff */
[----:B--2---:R-:W-:-:S13]  /*a740*/  ISETP.NE.AND P0, PT, R11, 0x10000, PT ;  /* 0x000100000b00780c */ /* 0x004fda0003f05270 */
[----:B------:R-:W-:Y:S05]  /*a750*/  @!P0 BRA `(.L_x_129) ;  /* 0x00000d4000008947 */ /* 0x000fea0003800000 */
[----:B------:R-:W-:Y:S01]  /*a760*/  IMAD.IADD R16, R0, 0x1, -R9 ;  /* 0x0000000100107824 */ /* 0x000fe200078e0a09 */
[----:B------:R-:W-:Y:S02]  /*a770*/  IADD3 R17, R7, 0x3, RZ ;  /* 0x0000000307117810 */ /* 0x000fe40007ffe0ff */
[----:B------:R-:W-:-:S02]  /*a780*/  MOV R18, RZ ;  /* 0x000000ff00127202 */ /* 0x000fc40000000f00 */
.L_x_133:
[----:B------:R-:W-:Y:S01]  /*a790*/  ISETP.GE.U32.AND P0, PT, R6, 0x3, PT ;  /* 0x000000030600780c */ /* 0x000fe20003f06070 */
[----:B------:R-:W-:Y:S01]  /*a7a0*/  UMOV UR4, URZ ;  /* 0x0000003f00047c82 */ /* 0x000fe20008000000 */
[----:B------:R-:W-:Y:S01]  /*a7b0*/  ISETP.NE.AND P2, PT, R0, RZ, PT ;  /* 0x000000ff0000720c */ /* 0x000fe20003f45270 */
[----:B------:R-:W-:-:S10]  /*a7c0*/  IMAD.MOV.U32 R24, RZ, RZ, 0x1 ;  /* 0x00000001ff187424 */ /* 0x000fd400078e00ff */
[----:B------:R-:W-:Y:S05]  /*a7d0*/  @!P0 BRA `(.L_x_130) ;  /* 0x0000076000008947 */ /* 0x000fea0003800000 */
[C---:B------:R-:W-:Y:S01]  /*a7e0*/  IADD3 R20, R18.reuse, 0x1, RZ ;  /* 0x0000000112147810 */ /* 0x040fe20007ffe0ff */
[----:B------:R-:W-:Y:S01]  /*a7f0*/  IMAD.IADD R19, R17, 0x1, R18 ;  /* 0x0000000111137824 */ /* 0x000fe200078e0212 */
[----:B------:R-:W-:Y:S01]  /*a800*/  IADD3 R21, R18, 0x3, RZ ;  /* 0x0000000312157810 */ /* 0x000fe20007ffe0ff */
[----:B------:R-:W-:Y:S01]  /*a810*/  UMOV UR4, URZ ;  /* 0x0000003f00047c82 */ /* 0x000fe20008000000 */
[C---:B------:R-:W-:Y:S01]  /*a820*/  IADD3 R23, R7.reuse, R18, RZ ;  /* 0x0000001207177210 */ /* 0x040fe20007ffe0ff */
[----:B------:R-:W-:-:S03]  /*a830*/  IMAD.IADD R22, R7, 0x1, R20 ;  /* 0x0000000107167824 */ /* 0x000fc600078e0214 */
.L_x_131:
[----:B------:R-:W-:-:S05]  /*a840*/  IADD3 R9, R23, UR4, RZ ;  /* 0x0000000417097c10 */ /* 0x000fca000fffe0ff */
[----:B------:R-:W-:-:S05]  /*a850*/  IMAD.WIDE.U32 R8, R9, 0x4, R2 ;  /* 0x0000000409087825 */ /* 0x000fca00078e0002 */
[----:B------:R-:W2:Y:S01]  /*a860*/  LDG.E R5, [R8.64] ;  /* 0x0000000608057981 */ /* 0x000ea2000c1e1900 */
[----:B------:R-:W-:-:S05]  /*a870*/  IADD3 R13, R18, UR4, RZ ;  /* 0x00000004120d7c10 */ /* 0x000fca000fffe0ff */
        /* <DEDUP_REMOVED lines=14> */
[----:B------:R-:W-:Y:S02]  /*a960*/  IADD3 R5, R22, UR4, RZ ;  /* 0x0000000416057c10 */ /* 0x000fe4000fffe0ff */
[----:B------:R-:W-:Y:S01]  /*a970*/  SHF.R.U32.HI R15, RZ, 0x10, R15 ;  /* 0x00000010ff0f7819 */ /* 0x000fe2000001160f */
[----:B------:R-:W-:Y:S02]  /*a980*/  IMAD R27, R4, -0x10001, R25 ;  /* 0xfffeffff041b7824 */ /* 0x000fe400078e0219 */
[----:B------:R-:W-:-:S03]  /*a990*/  IMAD.WIDE.U32 R4, R5, 0x4, R2 ;  /* 0x0000000405047825 */ /* 0x000fc600078e0002 */
[----:B------:R0:W-:Y:S01]  /*a9a0*/  STG.E [R12.64], R27 ;  /* 0x0000001b0c007986 */ /* 0x0001e2000c101906 */
[----:B------:R-:W-:-:S05]  /*a9b0*/  IMAD R29, R15, -0x10001, R26 ;  /* 0xfffeffff0f1d7824 */ /* 0x000fca00078e021a */
[----:B------:R1:W-:Y:S04]  /*a9c0*/  STG.E [R8.64], R29 ;  /* 0x0000001d08007986 */ /* 0x0003e8000c101906 */
[----:B------:R-:W2:Y:S01]  /*a9d0*/  LDG.E R33, [R4.64] ;  /* 0x0000000604217981 */ /* 0x000ea2000c1e1900 */
[----:B------:R-:W-:-:S05]  /*a9e0*/  IADD3 R15, R20, UR4, RZ ;  /* 0x00000004140f7c10 */ /* 0x000fca000fffe0ff */
        /* <DEDUP_REMOVED lines=18> */
[----:B------:R-:W-:Y:S02]  /*ab10*/  IADD3 R9, R19, -0x1, RZ ;  /* 0xffffffff13097810 */ /* 0x000fe40007ffe0ff */
[----:B------:R-:W-:Y:S01]  /*ab20*/  SHF.R.U32.HI R13, RZ, 0x10, R13 ;  /* 0x00000010ff0d7819 */ /* 0x000fe2000001160d */
[----:B------:R-:W-:Y:S02]  /*ab30*/  IMAD R27, R8, -0x10001, R25 ;  /* 0xfffeffff081b7824 */ /* 0x000fe400078e0219 */
[----:B------:R-:W-:-:S03]  /*ab40*/  IMAD.WIDE.U32 R8, R9, 0x4, R2 ;  /* 0x0000000409087825 */ /* 0x000fc600078e0002 */
[----:B------:R0:W-:Y:S01]  /*ab50*/  STG.E [R14.64], R27 ;  /* 0x0000001b0e007986 */ /* 0x0001e2000c101906 */
[----:B------:R-:W-:-:S05]  /*ab60*/  IMAD R29, R13, -0x10001, R26 ;  /* 0xfffeffff0d1d7824 */ /* 0x000fca00078e021a */
[----:B------:R1:W-:Y:S04]  /*ab70*/  STG.E [R4.64], R29 ;  /* 0x0000001d04007986 */ /* 0x0003e8000c101906 */
[----:B------:R-:W2:Y:S01]  /*ab80*/  LDG.E R33, [R8.64] ;  /* 0x0000000608217981 */ /* 0x000ea2000c1e1900 */
[----:B------:R-:W-:-:S05]  /*ab90*/  IADD3 R13, R21, -0x1, RZ ;  /* 0xffffffff150d7810 */ /* 0x000fca0007ffe0ff */
        /* <DEDUP_REMOVED lines=28> */
[----:B------:R-:W-:Y:S01]  /*ad60*/  UIADD3 UR4, UR4, 0x4, URZ ;  /* 0x0000000404047890 */ /* 0x000fe2000fffe03f */
[----:B------:R-:W-:Y:S02]  /*ad70*/  IADD3 R19, R19, 0x4, RZ ;  /* 0x0000000413137810 */ /* 0x000fe40007ffe0ff */
[----:B------:R-:W-:Y:S01]  /*ad80*/  IMAD.WIDE.U32 R24, R26, -0xffff, RZ ;  /* 0xffff00011a187825 */ /* 0x000fe200078e00ff */
[----:B------:R-:W-:-:S04]  /*ad90*/  IADD3 R21, R21, 0x4, RZ ;  /* 0x0000000415157810 */ /* 0x000fc80007ffe0ff */
        /* <DEDUP_REMOVED lines=16> */
[----:B------:R-:W-:Y:S02]  /*aea0*/  IMAD R24, R11, R26, RZ ;  /* 0x0000001a0b187224 */ /* 0x000fe400078e02ff */
[----:B------:R-:W-:Y:S01]  /*aeb0*/  IMAD R25, R12, -0x10001, R25 ;  /* 0xfffeffff0c197824 */ /* 0x000fe200078e0219 */
[----:B------:R0:W-:Y:S01]  /*aec0*/  STG.E [R14.64], R13 ;  /* 0x0000000d0e007986 */ /* 0x0001e2000c101906 */
[----:B------:R-:W-:Y:S01]  /*aed0*/  IMAD.WIDE.U32 R8, R24, -0xffff, RZ ;  /* 0xffff000118087825 */ /* 0x000fe200078e00ff */
[----:B------:R-:W-:Y:S02]  /*aee0*/  IADD3 R8, R16, UR4, RZ ;  /* 0x0000000410087c10 */ /* 0x000fe4000fffe0ff */
[----:B------:R0:W-:Y:S02]  /*aef0*/  STG.E [R4.64], R25 ;  /* 0x0000001904007986 */ /* 0x0001e4000c101906 */
[----:B------:R-:W-:-:S02]  /*af00*/  ISETP.NE.AND P0, PT, R8, RZ, PT ;  /* 0x000000ff0800720c */ /* 0x000fc40003f05270 */
[----:B------:R-:W-:-:S05]  /*af10*/  SHF.R.U32.HI R9, RZ, 0x10, R9 ;  /* 0x00000010ff097819 */ /* 0x000fca0000011609 */
[----:B------:R-:W-:-:S06]  /*af20*/  IMAD R24, R9, -0x10001, R24 ;  /* 0xfffeffff09187824 */ /* 0x000fcc00078e0218 */
[----:B0-----:R-:W-:Y:S05]  /*af30*/  @P0 BRA `(.L_x_131) ;  /* 0xfffff90000000947 */ /* 0x001fea000383ffff */
.L_x_130:
[----:B------:R-:W-:Y:S05]  /*af40*/  @!P2 BRA `(.L_x_132) ;  /* 0x000005100000a947 */ /* 0x000fea0003800000 */
[----:B------:R-:W-:-:S04]  /*af50*/  IADD3 R4, R18, UR4, RZ ;  /* 0x0000000412047c10 */ /* 0x000fc8000fffe0ff */
        /* <DEDUP_REMOVED lines=80> */
.L_x_132:
[----:B0-----:R-:W-:-:S04]  /*b460*/  LEA R18, R7, R18, 0x1 ;  /* 0x0000001207127211 */ /* 0x001fc800078e08ff */
[----:B------:R-:W-:-:S13]  /*b470*/  ISETP.GE.U32.AND P0, PT, R18, 0x40, PT ;  /* 0x000000401200780c */ /* 0x000fda0003f06070 */
[----:B------:R-:W-:Y:S05]  /*b480*/  @!P0 BRA `(.L_x_133) ;  /* 0xfffff30000008947 */ /* 0x000fea000383ffff */
[----:B------:R-:W-:Y:S05]  /*b490*/  BRA `(.L_x_134) ;  /* 0x00000a2000007947 */ /* 0x000fea0003800000 */
.L_x_129:
[----:B------:R-:W-:Y:S02]  /*b4a0*/  IADD3 R4, R9, -R0, RZ ;  /* 0x8000000009047210 */ /* 0x000fe40007ffe0ff */
[----:B------:R-:W-:-:S02]  /*b4b0*/  MOV R8, RZ ;  /* 0x000000ff00087202 */ /* 0x000fc40000000f00 */
.L_x_138:
[----:B------:R-:W-:Y:S01]  /*b4c0*/  ISETP.GE.U32.AND P0, PT, R6, 0x3, PT ;  /* 0x000000030600780c */ /* 0x000fe20003f06070 */
[----:B------:R-:W-:Y:S01]  /*b4d0*/  UMOV UR4, URZ ;  /* 0x0000003f00047c82 */ /* 0x000fe20008000000 */
[----:B------:R-:W-:-:S11]  /*b4e0*/  ISETP.NE.AND P2, PT, R0, RZ, PT ;  /* 0x000000ff0000720c */ /* 0x000fd60003f45270 */
[----:B0-----:R-:W-:Y:S05]  /*b4f0*/  @!P0 BRA `(.L_x_135) ;  /* 0x0000058000008947 */ /* 0x001fea0003800000 */
[----:B------:R-:W-:Y:S01]  /*b500*/  MOV R5, R4 ;  /* 0x0000000400057202 */ /* 0x000fe20000000f00 */
[----:B------:R-:W-:-:S02]  /*b510*/  UMOV UR4, URZ ;  /* 0x0000003f00047c82 */ /* 0x000fc40008000000 */
.L_x_136:
[----:B0-----:R-:W-:-:S04]  /*b520*/  IADD3 R9, R8, UR4, RZ ;  /* 0x0000000408097c10 */ /* 0x001fc8000fffe0ff */
        /* <DEDUP_REMOVED lines=12> */
[----:B------:R-:W-:Y:S02]  /*b5f0*/  IADD3 R18, R9, 0x1, RZ ;  /* 0x0000000109127810 */ /* 0x000fe40007ffe0ff */
[----:B------:R-:W-:Y:S02]  /*b600*/  SHF.R.U32.HI R11, RZ, 0x10, R17 ;  /* 0x00000010ff0b7819 */ /* 0x000fe40000011611 */
[----:B------:R-:W-:Y:S02]  /*b610*/  SHF.R.U32.HI R16, RZ, 0x10, R19 ;  /* 0x00000010ff107819 */ /* 0x000fe40000011613 */
[----:B------:R-:W-:Y:S01]  /*b620*/  IADD3 R17, R7, R18, RZ ;  /* 0x0000001207117210 */ /* 0x000fe20007ffe0ff */
[----:B------:R-:W-:Y:S02]  /*b630*/  IMAD R11, R11, -0x10001, R20 ;  /* 0xfffeffff0b0b7824 */ /* 0x000fe400078e0214 */
[----:B------:R-:W-:-:S02]  /*b640*/  IMAD R23, R16, -0x10001, R21 ;  /* 0xfffeffff10177824 */ /* 0x000fc400078e0215 */
[--C-:B------:R-:W-:Y:S01]  /*b650*/  IMAD.WIDE.U32 R16, R17, 0x4, R2.reuse ;  /* 0x0000000411107825 */ /* 0x100fe200078e0002 */
[----:B------:R0:W-:Y:S04]  /*b660*/  STG.E [R14.64], R11 ;  /* 0x0000000b0e007986 */ /* 0x0001e8000c101906 */
[----:B------:R1:W-:Y:S04]  /*b670*/  STG.E [R12.64], R23 ;  /* 0x000000170c007986 */ /* 0x0003e8000c101906 */
[----:B------:R-:W2:Y:S01]  /*b680*/  LDG.E R22, [R16.64] ;  /* 0x0000000610167981 */ /* 0x000ea2000c1e1900 */
[----:B------:R-:W-:-:S05]  /*b690*/  IMAD.WIDE.U32 R18, R18, 0x4, R2 ;  /* 0x0000000412127825 */ /* 0x000fca00078e0002 */
[----:B------:R-:W0:Y:S01]  /*b6a0*/  LDG.E R25, [R18.64] ;  /* 0x0000000612197981 */ /* 0x000e22000c1e1900 */
[----:B--2---:R-:W-:-:S13]  /*b6b0*/  ISETP.NE.AND P0, PT, R22, 0x10000, PT ;  /* 0x000100001600780c */ /* 0x004fda0003f05270 */
[----:B------:R-:W-:-:S05]  /*b6c0*/  @P0 SHF.L.U32 R22, R22, 0x10, RZ ;  /* 0x0000001016160819 */ /* 0x000fca00000006ff */
[----:B------:R-:W-:Y:S01]  /*b6d0*/  @P0 IMAD.WIDE.U32 R20, R22, -0xffff, RZ ;  /* 0xffff000116140825 */ /* 0x000fe200078e00ff */
[----:B------:R-:W-:-:S04]  /*b6e0*/  MOV R20, 0x1 ;  /* 0x0000000100147802 */ /* 0x000fc80000000f00 */
[----:B------:R-:W-:-:S05]  /*b6f0*/  @P0 SHF.R.U32.HI R21, RZ, 0x10, R21 ;  /* 0x00000010ff150819 */ /* 0x000fca0000011615 */
[----:B------:R-:W-:-:S04]  /*b700*/  @P0 IMAD R20, R21, -0x10001, R22 ;  /* 0xfffeffff15140824 */ /* 0x000fc800078e0216 */
[----:B0-----:R-:W-:Y:S01]  /*b710*/  IMAD.IADD R11, R25, 0x1, R20 ;  /* 0x00000001190b7824 */ /* 0x001fe200078e0214 */
[----:B------:R-:W-:-:S03]  /*b720*/  IADD3 R20, -R20, 0x10001, R25 ;  /* 0x0001000114147810 */ /* 0x000fc60007ffe119 */
[----:B-1----:R-:W-:-:S04]  /*b730*/  IMAD.WIDE.U32 R12, R11, -0xffff, RZ ;  /* 0xffff00010b0c7825 */ /* 0x002fc800078e00ff */
        /* <DEDUP_REMOVED lines=8> */
[----:B------:R-:W-:Y:S04]  /*b7c0*/  STG.E [R18.64], R11 ;  /* 0x0000000b12007986 */ /* 0x000fe8000c101906 */
        /* <DEDUP_REMOVED lines=34> */
[----:B-1----:R-:W-:-:S04]  /*b9f0*/  IMAD.WIDE.U32 R12, R11, -0xffff, RZ ;  /* 0xffff00010b0c7825 */ /* 0x002fc800078e00ff */
[----:B------:R-:W-:Y:S01]  /*ba00*/  IMAD.WIDE.U32 R14, R9, -0xffff, RZ ;  /* 0xffff0001090e7825 */ /* 0x000fe200078e00ff */
[----:B------:R-:W-:-:S04]  /*ba10*/  SHF.R.U32.HI R12, RZ, 0x10, R13 ;  /* 0x00000010ff0c7819 */ /* 0x000fc8000001160d */
[----:B------:R-:W-:Y:S01]  /*ba20*/  SHF.R.U32.HI R14, RZ, 0x10, R15 ;  /* 0x00000010ff0e7819 */ /* 0x000fe2000001160f */
[----:B------:R-:W-:-:S04]  /*ba30*/  IMAD R11, R12, -0x10001, R11 ;  /* 0xfffeffff0c0b7824 */ /* 0x000fc800078e020b */
[----:B------:R-:W-:Y:S01]  /*ba40*/  IMAD R9, R14, -0x10001, R9 ;  /* 0xfffeffff0e097824 */ /* 0x000fe200078e0209 */
[----:B------:R0:W-:Y:S04]  /*ba50*/  STG.E [R18.64], R11 ;  /* 0x0000000b12007986 */ /* 0x0001e8000c101906 */
[----:B------:R0:W-:Y:S01]  /*ba60*/  STG.E [R16.64], R9 ;  /* 0x0000000910007986 */ /* 0x0001e2000c101906 */
[----:B------:R-:W-:Y:S05]  /*ba70*/  @P0 BRA `(.L_x_136) ;  /* 0xfffffaa000000947 */ /* 0x000fea000383ffff */
.L_x_135:
[----:B------:R-:W-:Y:S05]  /*ba80*/  @!P2 BRA `(.L_x_137) ;  /* 0x000004000000a947 */ /* 0x000fea0003800000 */
[----:B------:R-:W-:-:S04]  /*ba90*/  IADD3 R5, R8, UR4, RZ ;  /* 0x0000000408057c10 */ /* 0x000fc8000fffe0ff */
[----:B------:R-:W-:-:S05]  /*baa0*/  IADD3 R15, R7, R5, RZ ;  /* 0x00000005070f7210 */ /* 0x000fca0007ffe0ff */
[----:B------:R-:W-:-:S05]  /*bab0*/  IMAD.WIDE.U32 R14, R15, 0x4, R2 ;  /* 0x000000040f0e7825 */ /* 0x000fca00078e0002 */
[----:B0-----:R-:W2:Y:S01]  /*bac0*/  LDG.E R9, [R14.64] ;  /* 0x000000060e097981 */ /* 0x001ea2000c1e1900 */
        /* <DEDUP_REMOVED lines=41> */
[----:B------:R-:W-:-:S04]  /*bd60*/  IADD3 R5, R5, 0x2, RZ ;  /* 0x0000000205057810 */ /* 0x000fc80007ffe0ff */
[----:B0-----:R-:W-:-:S05]  /*bd70*/  IADD3 R13, R7, R5, RZ ;  /* 0x00000005070d7210 */ /* 0x001fca0007ffe0ff */
        /* <DEDUP_REMOVED lines=17> */
.L_x_137:
[----:B------:R-:W-:-:S04]  /*be90*/  LEA R8, R7, R8, 0x1 ;  /* 0x0000000807087211 */ /* 0x000fc800078e08ff */
[----:B------:R-:W-:-:S13]  /*bea0*/  ISETP.GE.U32.AND P0, PT, R8, 0x40, PT ;  /* 0x000000400800780c */ /* 0x000fda0003f06070 */
[----:B------:R-:W-:Y:S05]  /*beb0*/  @!P0 BRA `(.L_x_138) ;  /* 0xfffff60000008947 */ /* 0x000fea000383ffff */
.L_x_134:
[----:B------:R-:W-:Y:S01]  /*bec0*/  @P1 CALL.REL.NOINC `(.L_x_139) ;  /* 0x0000001000001944 */ /* 0x000fe20003c00000 */
[----:B------:R-:W-:Y:S05]  /*bed0*/  BRA `(.L_x_140) ;  /* 0xffffe7b000007947 */ /* 0x000fea000383ffff */
.L_x_139:
[----:B------:R-:W-:Y:S01]  /*bee0*/  IMAD.MOV.U32 R4, RZ, RZ, c[0x0][0x190] ;  /* 0x00006400ff047624 */ /* 0x000fe200078e00ff */
[----:B------:R-:W2:Y:S01]  /*bef0*/  LDG.E R0, [R2.64] ;  /* 0x0000000602007981 */ /* 0x000ea2000c1e1900 */
[----:B0-----:R-:W-:-:S05]  /*bf00*/  IMAD.MOV.U32 R5, RZ, RZ, c[0x0][0x194] ;  /* 0x00006500ff057624 */ /* 0x001fca00078e00ff */
[----:B------:R-:W3:Y:S01]  /*bf10*/  LDG.E R7, [R4.64+0x100] ;  /* 0x0001000604077981 */ /* 0x000ee2000c1e1900 */
[----:B------:R-:W-:Y:S02]  /*bf20*/  MOV R11, 0x1 ;  /* 0x00000001000b7802 */ /* 0x000fe40000000f00 */
[----:B---3--:R-:W-:-:S04]  /*bf30*/  ISETP.NE.AND P0, PT, R7, 0x10000, PT ;  /* 0x000100000700780c */ /* 0x008fc80003f05270 */
[----:B--2---:R-:W-:-:S13]  /*bf40*/  ISETP.EQ.AND P0, PT, R0, 0x10000, !P0 ;  /* 0x000100000000780c */ /* 0x004fda0004702270 */
        /* <DEDUP_REMOVED lines=27> */
[----:B-1----:R-:W-:Y:S01]  /*c100*/  IMAD.MOV.U32 R9, RZ, RZ, 0x1 ;  /* 0x00000001ff097424 */ /* 0x002fe200078e00ff */
        /* <DEDUP_REMOVED lines=597> */
[----:B------:R-:W-:Y:S04]  /*e660*/  STG.E [R2.64+0xf8], R11 ;  /* 0x0000f80b02007986 */ /* 0x000fe8000c101906 */
[----:B------:R-:W3:Y:S01]  /*e670*/  LDG.E R7, [R4.64+0x100] ;  /* 0x0001000604077981 */ /* 0x000ee2000c1e1900 */
[----:B-1----:R-:W-:-:S02]  /*e680*/  MOV R9, 0x1 ;  /* 0x0000000100097802 */ /* 0x002fc40000000f00 */
[----:B---3--:R-:W-:-:S04]  /*e690*/  ISETP.NE.AND P0, PT, R7, 0x10000, PT ;  /* 0x000100000700780c */ /* 0x008fc80003f05270 */
[----:B--2---:R-:W-:-:S13]  /*e6a0*/  ISETP.EQ.AND P0, PT, R0, 0x10000, !P0 ;  /* 0x000100000000780c */ /* 0x004fda0004702270 */
[----:B------:R-:W-:-:S04]  /*e6b0*/  @!P0 IMAD R0, R0, R7, RZ ;  /* 0x0000000700008224 */ /* 0x000fc800078e02ff */
[----:B------:R-:W-:-:S05]  /*e6c0*/  @!P0 IMAD.WIDE.U32 R6, R0, -0xffff, RZ ;  /* 0xffff000100068825 */ /* 0x000fca00078e00ff */
[----:B------:R-:W-:-:S05]  /*e6d0*/  @!P0 SHF.R.U32.HI R7, RZ, 0x10, R7 ;  /* 0x00000010ff078819 */ /* 0x000fca0000011607 */
[----:B------:R-:W-:-:S05]  /*e6e0*/  @!P0 IMAD R9, R7, -0x10001, R0 ;  /* 0xfffeffff07098824 */ /* 0x000fca00078e0200 */
[----:B------:R-:W-:Y:S01]  /*e6f0*/  STG.E [R2.64+0xfc], R9 ;  /* 0x0000fc0902007986 */ /* 0x000fe2000c101906 */
[----:B------:R-:W-:Y:S05]  /*e700*/  EXIT ;  /* 0x000000000000794d */ /* 0x000fea0003800000 */
.L_x_53:
[C---:B------:R-:W-:Y:S01]  /*e710*/  ISETP.GT.U32.AND P0, PT, R23.reuse, 0x1, PT ;  /* 0x000000011700780c */ /* 0x040fe20003f04070 */
[----:B------:R-:W-:Y:S01]  /*e720*/  ULDC.64 UR4, c[0x0][0x118] ;  /* 0x0000460000047ab9 */ /* 0x000fe20000000a00 */
[----:B------:R-:W-:Y:S02]  /*e730*/  IMAD.MOV.U32 R11, RZ, RZ, RZ ;  /* 0x000000ffff0b7224 */ /* 0x000fe400078e00ff */
[----:B------:R-:W-:-:S04]  /*e740*/  SEL R5, R23, 0x1, P0 ;  /* 0x0000000117057807 */ /* 0x000fc80000000000 */
[----:B------:R-:W-:-:S04]  /*e750*/  IADD3 R0, R5, -0x1, RZ ;  /* 0xffffffff05007810 */ /* 0x000fc80007ffe0ff */
[----:B------:R-:W-:Y:S02]  /*e760*/  ISETP.GE.U32.AND P1, PT, R0, 0x3, PT ;  /* 0x000000030000780c */ /* 0x000fe40003f26070 */
[----:B------:R-:W-:-:S11]  /*e770*/  LOP3.LUT R0, R5, 0x3, RZ, 0xc0, !PT ;  /* 0x0000000305007812 */ /* 0x000fd600078ec0ff */
[----:B------:R-:W-:Y:S05]  /*e780*/  @!P1 BRA `(.L_x_141) ;  /* 0x00000bd000009947 */ /* 0x000fea0003800000 */
[----:B------:R-:W-:Y:S01]  /*e790*/  IMAD.IADD R12, R5, 0x1, -R0 ;  /* 0x00000001050c7824 */ /* 0x000fe200078e0a00 */
[----:B------:R-:W-:-:S04]  /*e7a0*/  IADD3 R10, P2, R18, R23, RZ ;  /* 0x00000017120a7210 */ /* 0x000fc80007f5e0ff */
[----:B------:R-:W-:Y:S01]  /*e7b0*/  ISETP.GT.AND P0, PT, R12, RZ, PT ;  /* 0x000000ff0c00720c */ /* 0x000fe20003f04270 */
[----:B------:R-:W-:-:S12]  /*e7c0*/  IMAD.X R13, RZ, RZ, RZ, P2 ;  /* 0x000000ffff0d7224 */ /* 0x000fd800010e06ff */
[----:B------:R-:W-:Y:S05]  /*e7d0*/  @!P0 BRA `(.L_x_142) ;  /* 0x000009d000008947 */ /* 0x000fea0003800000 */
[----:B------:R-:W-:Y:S02]  /*e7e0*/  ISETP.GT.AND P2, PT, R12, 0xc, PT ;  /* 0x0000000c0c00780c */ /* 0x000fe40003f44270 */
[----:B------:R-:W-:-:S11]  /*e7f0*/  PLOP3.LUT P0, PT, PT, PT, PT, 0x80, 0x0 ;  /* 0x000000000000781c */ /* 0x000fd60003f0f070 */
[----:B------:R-:W-:Y:S05]  /*e800*/  @!P2 BRA `(.L_x_143) ;  /* 0x000006400000a947 */ /* 0x000fea0003800000 */
[----:B------:R-:W-:-:S02]  /*e810*/  PLOP3.LUT P0, PT, PT, PT, PT, 0x8, 0x0 ;  /* 0x000000000000781c */ /* 0x000fc40003f0e170 */
.L_x_144:
[----:B0-----:R-:W-:-:S05]  /*e820*/  IMAD.WIDE.U32 R24, R11, 0x4, R2 ;  /* 0x000000040b187825 */ /* 0x001fca00078e0002 */
[----:B------:R-:W2:Y:S01]  /*e830*/  LDG.E R19, [R24.64] ;  /* 0x0000000418137981 */ /* 0x000ea2000c1e1900 */
[C---:B------:R-:W-:Y:S01]  /*e840*/  IADD3 R14, P2, R11.reuse, R10, RZ ;  /* 0x0000000a0b0e7210 */ /* 0x040fe20007f5e0ff */
[----:B------:R-:W-:-:S04]  /*e850*/  IMAD.WIDE.U32 R20, R11, 0x4, R8 ;  /* 0x000000040b147825 */ /* 0x000fc800078e0008 */
[----:B------:R-:W-:Y:S01]  /*e860*/  IMAD.X R15, RZ, RZ, R13, P2 ;  /* 0x000000ffff0f7224 */ /* 0x000fe200010e060d */
[----:B------:R-:W-:-:S04]  /*e870*/  LEA R16, P2, R14, c[0x0][0x160], 0x2 ;  /* 0x000058000e107a11 */ /* 0x000fc800078410ff */
[----:B------:R-:W-:Y:S01]  /*e880*/  LEA.HI.X R17, R14, c[0x0][0x164], R15, 0x2, P2 ;  /* 0x000059000e117a11 */ /* 0x000fe200010f140f */
[----:B--2---:R0:W-:Y:S04]  /*e890*/  STG.E [R20.64], R19 ;  /* 0x0000001314007986 */ /* 0x0041e8000c101904 */
[----:B------:R-:W2:Y:S01]  /*e8a0*/  LDG.E R27, [R16.64] ;  /* 0x00000004101b7981 */ /* 0x000ea2000c1e1900 */
[----:B------:R-:W-:-:S05]  /*e8b0*/  IMAD.WIDE.U32 R14, R11, 0x4, R6 ;  /* 0x000000040b0e7825 */ /* 0x000fca00078e0006 */
[----:B--2---:R1:W-:Y:S04]  /*e8c0*/  STG.E [R14.64], R27 ;  /* 0x0000001b0e007986 */ /* 0x0043e8000c101904 */
[----:B------:R-:W2:Y:S04]  /*e8d0*/  LDG.E R29, [R24.64+0x4] ;  /* 0x00000404181d7981 */ /* 0x000ea8000c1e1900 */
[----:B--2---:R2:W-:Y:S04]  /*e8e0*/  STG.E [R20.64+0x4], R29 ;  /* 0x0000041d14007986 */ /* 0x0045e8000c101904 */
[----:B------:R-:W3:Y:S04]  /*e8f0*/  LDG.E R31, [R16.64+0x4] ;  /* 0x00000404101f7981 */ /* 0x000ee8000c1e1900 */
[----:B---3--:R3:W-:Y:S04]  /*e900*/  STG.E [R14.64+0x4], R31 ;  /* 0x0000041f0e007986 */ /* 0x0087e8000c101904 */
[----:B------:R-:W4:Y:S04]  /*e910*/  LDG.E R33, [R24.64+0x8] ;  /* 0x0000080418217981 */ /* 0x000f28000c1e1900 */
[----:B----4-:R-:W-:Y:S04]  /*e920*/  STG.E [R20.64+0x8], R33 ;  /* 0x0000082114007986 */ /* 0x010fe8000c101904 */
[----:B------:R-:W4:Y:S04]  /*e930*/  LDG.E R35, [R16.64+0x8] ;  /* 0x0000080410237981 */ /* 0x000f28000c1e1900 */
[----:B----4-:R-:W-:Y:S04]  /*e940*/  STG.E [R14.64+0x8], R35 ;  /* 0x000008230e007986 */ /* 0x010fe8000c101904 */
[----:B0-----:R-:W4:Y:S01]  /*e950*/  LDG.E R19, [R24.64+0xc] ;  /* 0x00000c0418137981 */ /* 0x001f22000c1e1900 */
[----:B------:R-:W-:-:S03]  /*e960*/  IADD3 R22, R11, 0x4, RZ ;  /* 0x000000040b167810 */ /* 0x000fc60007ffe0ff */
[----:B----4-:R0:W-:Y:S04]  /*e970*/  STG.E [R20.64+0xc], R19 ;  /* 0x00000c1314007986 */ /* 0x0101e8000c101904 */
[----:B------:R-:W4:Y:S01]  /*e980*/  LDG.E R37, [R16.64+0xc] ;  /* 0x00000c0410257981 */ /* 0x000f22000c1e1900 */
[C---:B-1----:R-:W-:Y:S01]  /*e990*/  IMAD.WIDE.U32 R26, R22.reuse, 0x4, R2 ;  /* 0x00000004161a7825 */ /* 0x042fe200078e0002 */
[----:B--2---:R-:W-:-:S05]  /*e9a0*/  IADD3 R29, P2, R22, R10, RZ ;  /* 0x0000000a161d7210 */ /* 0x004fca0007f5e0ff */
[----:B------:R-:W-:Y:S01]  /*e9b0*/  IMAD.X R30, RZ, RZ, R13, P2 ;  /* 0x000000ffff1e7224 */ /* 0x000fe200010e060d */
[----:B----4-:R1:W-:Y:S04]  /*e9c0*/  STG.E [R14.64+0xc], R37 ;  /* 0x00000c250e007986 */ /* 0x0103e8000c101904 */
[----:B---3--:R-:W2:Y:S01]  /*e9d0*/  LDG.E R31, [R26.64] ;  /* 0x000000041a1f7981 */ /* 0x008ea2000c1e1900 */
[----:B------:R-:W-:Y:S01]  /*e9e0*/  LEA R28, P2, R29, c[0x0][0x160], 0x2 ;  /* 0x000058001d1c7a11 */ /* 0x000fe200078410ff */
[----:B------:R-:W-:-:S03]  /*e9f0*/  IMAD.WIDE.U32 R24, R22, 0x4, R8 ;  /* 0x0000000416187825 */ /* 0x000fc600078e0008 */
[----:B------:R-:W-:Y:S02]  /*ea00*/  LEA.HI.X R29, R29, c[0x0][0x164], R30, 0x2, P2 ;  /* 0x000059001d1d7a11 */ /* 0x000fe400010f141e */
[----:B--2---:R2:W-:Y:S04]  /*ea10*/  STG.E [R24.64], R31 ;  /* 0x0000001f18007986 */ /* 0x0045e8000c101904 */
[----:B0-----:R-:W3:Y:S01]  /*ea20*/  LDG.E R19, [R28.64] ;  /* 0x000000041c137981 */ /* 0x001ee2000c1e1900 */
[----:B------:R-:W-:-:S05]  /*ea30*/  IMAD.WIDE.U32 R16, R22, 0x4, R6 ;  /* 0x0000000416107825 */ /* 0x000fca00078e0006 */
[----:B---3--:R0:W-:Y:S04]  /*ea40*/  STG.E [R16.64], R19 ;  /* 0x0000001310007986 */ /* 0x0081e8000c101904 */
[----:B-1----:R-:W3:Y:S04]  /*ea50*/  LDG.E R15, [R26.64+0x4] ;  /* 0x000004041a0f7981 */ /* 0x002ee8000c1e1900 */
[----:B---3--:R1:W-:Y:S04]  /*ea60*/  STG.E [R24.64+0x4], R15 ;  /* 0x0000040f18007986 */ /* 0x0083e8000c101904 */
[----:B------:R-:W3:Y:S04]  /*ea70*/  LDG.E R21, [R28.64+0x4] ;  /* 0x000004041c157981 */ /* 0x000ee8000c1e1900 */
[----:B---3--:R3:W-:Y:S04]  /*ea80*/  STG.E [R16.64+0x4], R21 ;  /* 0x0000041510007986 */ /* 0x0087e8000c101904 */
[----:B------:R-:W4:Y:S04]  /*ea90*/  LDG.E R33, [R26.64+0x8] ;  /* 0x000008041a217981 */ /* 0x000f28000c1e1900 */
[----:B----4-:R-:W-:Y:S04]  /*eaa0*/  STG.E [R24.64+0x8], R33 ;  /* 0x0000082118007986 */ /* 0x010fe8000c101904 */
[----:B------:R-:W4:Y:S04]  /*eab0*/  LDG.E R35, [R28.64+0x8] ;  /* 0x000008041c237981 */ /* 0x000f28000c1e1900 */
[----:B----4-:R-:W-:Y:S04]  /*eac0*/  STG.E [R16.64+0x8], R35 ;  /* 0x0000082310007986 */ /* 0x010fe8000c101904 */
[----:B--2---:R-:W2:Y:S01]  /*ead0*/  LDG.E R31, [R26.64+0xc] ;  /* 0x00000c041a1f7981 */ /* 0x004ea2000c1e1900 */
[----:B------:R-:W-:-:S03]  /*eae0*/  IADD3 R37, R11, 0x8, RZ ;  /* 0x000000080b257810 */ /* 0x000fc60007ffe0ff */
[----:B--2---:R2:W-:Y:S04]  /*eaf0*/  STG.E [R24.64+0xc], R31 ;  /* 0x00000c1f18007986 */ /* 0x0045e8000c101904 */
[----:B0-----:R-:W4:Y:S01]  /*eb00*/  LDG.E R19, [R28.64+0xc] ;  /* 0x00000c041c137981 */ /* 0x001f22000c1e1900 */
[C---:B-1----:R-:W-:Y:S01]  /*eb10*/  IMAD.WIDE.U32 R14, R37.reuse, 0x4, R2 ;  /* 0x00000004250e7825 */ /* 0x042fe200078e0002 */
[----:B---3--:R-:W-:-:S05]  /*eb20*/  IADD3 R21, P2, R37, R10, RZ ;  /* 0x0000000a25157210 */ /* 0x008fca0007f5e0ff */
[----:B------:R-:W-:Y:S01]  /*eb30*/  IMAD.X R30, RZ, RZ, R13, P2 ;  /* 0x000000ffff1e7224 */ /* 0x000fe200010e060d */
[----:B----4-:R0:W-:Y:S04]  /*eb40*/  STG.E [R16.64+0xc], R19 ;  /* 0x00000c1310007986 */ /* 0x0101e8000c101904 */
[----:B------:R-:W3:Y:S01]  /*eb50*/  LDG.E R22, [R14.64] ;  /* 0x000000040e167981 */ /* 0x000ee2000c1e1900 */
[----:B------:R-:W-:Y:S01]  /*eb60*/  LEA R20, P2, R21, c[0x0][0x160], 0x2 ;  /* 0x0000580015147a11 */ /* 0x000fe200078410ff */
[----:B------:R-:W-:-:S03]  /*eb70*/  IMAD.WIDE.U32 R26, R37, 0x4, R8 ;  /* 0x00000004251a7825 */ /* 0x000fc600078e0008 */
[----:B------:R-:W-:Y:S02]  /*eb80*/  LEA.HI.X R21, R21, c[0x0][0x164], R30, 0x2, P2 ;  /* 0x0000590015157a11 */ /* 0x000fe400010f141e */
[----:B---3--:R1:W-:Y:S04]  /*eb90*/  STG.E [R26.64], R22 ;  /* 0x000000161a007986 */ /* 0x0083e8000c101904 */
[----:B------:R-:W3:Y:S01]  /*eba0*/  LDG.E R29, [R20.64] ;  /* 0x00000004141d7981 */ /* 0x000ee2000c1e1900 */
[----:B--2---:R-:W-:-:S05]  /*ebb0*/  IMAD.WIDE.U32 R24, R37, 0x4, R6 ;  /* 0x0000000425187825 */ /* 0x004fca00078e0006 */
[----:B---3--:R-:W-:Y:S04]  /*ebc0*/  STG.E [R24.64], R29 ;  /* 0x0000001d18007986 */ /* 0x008fe8000c101904 */
[----:B0-----:R-:W2:Y:S04]  /*ebd0*/  LDG.E R17, [R14.64+0x4] ;  /* 0x000004040e117981 */ /* 0x001ea8000c1e1900 */
[----:B--2---:R0:W-:Y:S04]  /*ebe0*/  STG.E [R26.64+0x4], R17 ;  /* 0x000004111a007986 */ /* 0x0041e8000c101904 */
[----:B------:R-:W2:Y:S04]  /*ebf0*/  LDG.E R19, [R20.64+0x4] ;  /* 0x0000040414137981 */ /* 0x000ea8000c1e1900 */
[----:B--2---:R2:W-:Y:S04]  /*ec00*/  STG.E [R24.64+0x4], R19 ;  /* 0x0000041318007986 */ /* 0x0045e8000c101904 */
[----:B------:R-:W3:Y:S04]  /*ec10*/  LDG.E R31, [R14.64+0x8] ;  /* 0x000008040e1f7981 */ /* 0x000ee8000c1e1900 */
[----:B---3--:R-:W-:Y:S04]  /*ec20*/  STG.E [R26.64+0x8], R31 ;  /* 0x0000081f1a007986 */ /* 0x008fe8000c101904 */
[----:B------:R-:W3:Y:S04]  /*ec30*/  LDG.E R33, [R20.64+0x8] ;  /* 0x0000080414217981 */ /* 0x000ee8000c1e1900 */
[----:B---3--:R-:W-:Y:S04]  /*ec40*/  STG.E [R24.64+0x8], R33 ;  /* 0x0000082118007986 */ /* 0x008fe8000c101904 */
[----:B------:R-:W3:Y:S01]  /*ec50*/  LDG.E R35, [R14.64+0xc] ;  /* 0x00000c040e237981 */ /* 0x000ee2000c1e1900 */
[----:B-1----:R-:W-:-:S03]  /*ec60*/  IADD3 R22, R11, 0xc, RZ ;  /* 0x0000000c0b167810 */ /* 0x002fc60007ffe0ff */
[----:B---3--:R1:W-:Y:S04]  /*ec70*/  STG.E [R26.64+0xc], R35 ;  /* 0x00000c231a007986 */ /* 0x0083e8000c101904 */
[----:B------:R-:W3:Y:S01]  /*ec80*/  LDG.E R37, [R20.64+0xc] ;  /* 0x00000c0414257981 */ /* 0x000ee2000c1e1900 */
[C---:B0-----:R-:W-:Y:S01]  /*ec90*/  IMAD.WIDE.U32 R16, R22.reuse, 0x4, R2 ;  /* 0x0000000416107825 */ /* 0x041fe200078e0002 */
[----:B------:R-:W-:-:S05]  /*eca0*/  IADD3 R29, P2, R22, R10, RZ ;  /* 0x0000000a161d7210 */ /* 0x000fca0007f5e0ff */
[----:B------:R-:W-:Y:S01]  /*ecb0*/  IMAD.X R30, RZ, RZ, R13, P2 ;  /* 0x000000ffff1e7224 */ /* 0x000fe200010e060d */
[----:B---3--:R0:W-:Y:S04]  /*ecc0*/  STG.E [R24.64+0xc], R37 ;  /* 0x00000c2518007986 */ /* 0x0081e8000c101904 */
[----:B--2---:R-:W2:Y:S01]  /*ecd0*/  LDG.E R19, [R16.64] ;  /* 0x0000000410137981 */ /* 0x004ea2000c1e1900 */
[----:B------:R-:W-:Y:S01]  /*ece0*/  LEA R28, P2, R29, c[0x0][0x160], 0x2 ;  /* 0x000058001d1c7a11 */ /* 0x000fe200078410ff */
[----:B------:R-:W-:-:S03]  /*ecf0*/  IMAD.WIDE.U32 R14, R22, 0x4, R8 ;  /* 0x00000004160e7825 */ /* 0x000fc600078e0008 */
[----:B------:R-:W-:Y:S02]  /*ed00*/  LEA.HI.X R29, R29, c[0x0][0x164], R30, 0x2, P2 ;  /* 0x000059001d1d7a11 */ /* 0x000fe400010f141e */
[----:B--2---:R2:W-:Y:S04]  /*ed10*/  STG.E [R14.64], R19 ;  /* 0x000000130e007986 */ /* 0x0045e8000c101904 */
[----:B-1----:R-:W3:Y:S01]  /*ed20*/  LDG.E R27, [R28.64] ;  /* 0x000000041c1b7981 */ /* 0x002ee2000c1e1900 */
[----:B------:R-:W-:-:S05]  /*ed30*/  IMAD.WIDE.U32 R20, R22, 0x4, R6 ;  /* 0x0000000416147825 */ /* 0x000fca00078e0006 */
[----:B---3--:R1:W-:Y:S04]  /*ed40*/  STG.E [R20.64], R27 ;  /* 0x0000001b14007986 */ /* 0x0083e8000c101904 */
[----:B0-----:R-:W3:Y:S04]  /*ed50*/  LDG.E R25, [R16.64+0x4] ;  /* 0x0000040410197981 */ /* 0x001ee8000c1e1900 */
[----:B---3--:R0:W-:Y:S04]  /*ed60*/  STG.E [R14.64+0x4], R25 ;  /* 0x000004190e007986 */ /* 0x0081e8000c101904 */
[----:B------:R-:W3:Y:S04]  /*ed70*/  LDG.E R31, [R28.64+0x4] ;  /* 0x000004041c1f7981 */ /* 0x000ee8000c1e1900 */
[----:B---3--:R0:W-:Y:S04]  /*ed80*/  STG.E [R20.64+0x4], R31 ;  /* 0x0000041f14007986 */ /* 0x0081e8000c101904 */
[----:B------:R-:W3:Y:S04]  /*ed90*/  LDG.E R33, [R16.64+0x8] ;  /* 0x0000080410217981 */ /* 0x000ee8000c1e1900 */
[----:B---3--:R0:W-:Y:S04]  /*eda0*/  STG.E [R14.64+0x8], R33 ;  /* 0x000008210e007986 */ /* 0x0081e8000c101904 */
[----:B------:R-:W3:Y:S04]  /*edb0*/  LDG.E R35, [R28.64+0x8] ;  /* 0x000008041c237981 */ /* 0x000ee8000c1e1900 */
[----:B---3--:R0:W-:Y:S04]  /*edc0*/  STG.E [R20.64+0x8], R35 ;  /* 0x0000082314007986 */ /* 0x0081e8000c101904 */
[----:B--2---:R-:W2:Y:S01]  /*edd0*/  LDG.E R19, [R16.64+0xc] ;  /* 0x00000c0410137981 */ /* 0x004ea2000c1e1900 */
[----:B------:R-:W-:-:S04]  /*ede0*/  IADD3 R12, R12, -0x10, RZ ;  /* 0xfffffff00c0c7810 */ /* 0x000fc80007ffe0ff */
[----:B------:R-:W-:Y:S01]  /*edf0*/  ISETP.GT.AND P2, PT, R12, 0xc, PT ;  /* 0x0000000c0c00780c */ /* 0x000fe20003f44270 */
[----:B--2---:R0:W-:Y:S04]  /*ee00*/  STG.E [R14.64+0xc], R19 ;  /* 0x00000c130e007986 */ /* 0x0041e8000c101904 */
[----:B-1----:R-:W2:Y:S01]  /*ee10*/  LDG.E R27, [R28.64+0xc] ;  /* 0x00000c041c1b7981 */ /* 0x002ea2000c1e1900 */
[----:B------:R-:W-:-:S03]  /*ee20*/  IADD3 R11, R11, 0x10, RZ ;  /* 0x000000100b0b7810 */ /* 0x000fc60007ffe0ff */
[----:B--2---:R0:W-:Y:S04]  /*ee30*/  STG.E [R20.64+0xc], R27 ;  /* 0x00000c1b14007986 */ /* 0x0041e8000c101904 */
[----:B------:R-:W-:Y:S05]  /*ee40*/  @P2 BRA `(.L_x_144) ;  /* 0xfffff9d000002947 */ /* 0x000fea000383ffff */
.L_x_143:
[----:B------:R-:W-:-:S13]  /*ee50*/  ISETP.GT.AND P2, PT, R12, 0x4, PT ;  /* 0x000000040c00780c */ /* 0x000fda0003f44270 */
[----:B------:R-:W-:Y:S05]  /*ee60*/  @!P2 BRA `(.L_x_145) ;  /* 0x000003200000a947 */ /* 0x000fea0003800000 */
        /* <DEDUP_REMOVED lines=39> */
[----:B------:R-:W3:Y:S04]  /*f0e0*/  LDG.E R33, [R26.64+0x8] ;  /* 0x000008041a217981 */ /* 0x000ee8000c1e1900 */
[----:B---3--:R1:W-:Y:S04]  /*f0f0*/  STG.E [R24.64+0x8], R33 ;  /* 0x0000082118007986 */ /* 0x0083e8000c101904 */
[----:B------:R-:W3:Y:S04]  /*f100*/  LDG.E R35, [R28.64+0x8] ;  /* 0x000008041c237981 */ /* 0x000ee8000c1e1900 */
[----:B---3--:R1:W-:Y:S04]  /*f110*/  STG.E [R16.64+0x8], R35 ;  /* 0x0000082310007986 */ /* 0x0083e8000c101904 */
[----:B--2---:R-:W2:Y:S04]  /*f120*/  LDG.E R31, [R26.64+0xc] ;  /* 0x00000c041a1f7981 */ /* 0x004ea8000c1e1900 */
[----:B--2---:R1:W-:Y:S04]  /*f130*/  STG.E [R24.64+0xc], R31 ;  /* 0x00000c1f18007986 */ /* 0x0043e8000c101904 */
[----:B0-----:R-:W2:Y:S01]  /*f140*/  LDG.E R19, [R28.64+0xc] ;  /* 0x00000c041c137981 */ /* 0x001ea2000c1e1900 */
[----:B------:R-:W-:-:S02]  /*f150*/  PLOP3.LUT P0, PT, PT, PT, PT, 0x8, 0x0 ;  /* 0x000000000000781c */ /* 0x000fc40003f0e170 */
[----:B------:R-:W-:Y:S02]  /*f160*/  IADD3 R12, R12, -0x8, RZ ;  /* 0xfffffff80c0c7810 */ /* 0x000fe40007ffe0ff */
[----:B------:R-:W-:Y:S01]  /*f170*/  IADD3 R11, R11, 0x8, RZ ;  /* 0x000000080b0b7810 */ /* 0x000fe20007ffe0ff */
[----:B--2---:R1:W-:Y:S04]  /*f180*/  STG.E [R16.64+0xc], R19 ;  /* 0x00000c1310007986 */ /* 0x0043e8000c101904 */
.L_x_145:
[----:B------:R-:W-:-:S13]  /*f190*/  ISETP.NE.OR P0, PT, R12, RZ, P0 ;  /* 0x000000ff0c00720c */ /* 0x000fda0000705670 */
[----:B------:R-:W-:Y:S05]  /*f1a0*/  @!P0 BRA `(.L_x_141) ;  /* 0x000001b000008947 */ /* 0x000fea0003800000 */
.L_x_142:
[----:B01----:R-:W-:-:S05]  /*f1b0*/  IMAD.WIDE.U32 R20, R11, 0x4, R2 ;  /* 0x000000040b147825 */ /* 0x003fca00078e0002 */
        /* <DEDUP_REMOVED lines=14> */
[----:B------:R-:W3:Y:S04]  /*f2a0*/  LDG.E R33, [R20.64+0x8] ;  /* 0x0000080414217981 */ /* 0x000ee8000c1e1900 */
[----:B---3--:R2:W-:Y:S04]  /*f2b0*/  STG.E [R16.64+0x8], R33 ;  /* 0x0000082110007986 */ /* 0x0085e8000c101904 */
[----:B------:R-:W3:Y:S04]  /*f2c0*/  LDG.E R35, [R14.64+0x8] ;  /* 0x000008040e237981 */ /* 0x000ee8000c1e1900 */
[----:B---3--:R2:W-:Y:S04]  /*f2d0*/  STG.E [R24.64+0x8], R35 ;  /* 0x0000082318007986 */ /* 0x0085e8000c101904 */
[----:B0-----:R-:W3:Y:S01]  /*f2e0*/  LDG.E R19, [R20.64+0xc] ;  /* 0x00000c0414137981 */ /* 0x001ee2000c1e1900 */
[----:B------:R-:W-:-:S04]  /*f2f0*/  IADD3 R12, R12, -0x4, RZ ;  /* 0xfffffffc0c0c7810 */ /* 0x000fc80007ffe0ff */
[----:B------:R-:W-:Y:S01]  /*f300*/  ISETP.NE.AND P0, PT, R12, RZ, PT ;  /* 0x000000ff0c00720c */ /* 0x000fe20003f05270 */
[----:B---3--:R2:W-:Y:S04]  /*f310*/  STG.E [R16.64+0xc], R19 ;  /* 0x00000c1310007986 */ /* 0x0085e8000c101904 */
[----:B-1----:R-:W3:Y:S01]  /*f320*/  LDG.E R27, [R14.64+0xc] ;  /* 0x00000c040e1b7981 */ /* 0x002ee2000c1e1900 */
[----:B------:R-:W-:-:S03]  /*f330*/  IADD3 R11, R11, 0x4, RZ ;  /* 0x000000040b0b7810 */ /* 0x000fc60007ffe0ff */
[----:B---3--:R2:W-:Y:S04]  /*f340*/  STG.E [R24.64+0xc], R27 ;  /* 0x00000c1b18007986 */ /* 0x0085e8000c101904 */
[----:B--2---:R-:W-:Y:S05]  /*f350*/  @P0 BRA `(.L_x_142) ;  /* 0xfffffe5000000947 */ /* 0x004fea000383ffff */
.L_x_141:
[----:B------:R-:W-:Y:S02]  /*f360*/  ISETP.NE.AND P2, PT, R0, RZ, PT ;  /* 0x000000ff0000720c */ /* 0x000fe40003f45270 */
[----:B------:R-:W-:-:S11]  /*f370*/  ISETP.NE.AND P0, PT, R4, RZ, PT ;  /* 0x000000ff0400720c */ /* 0x000fd60003f05270 */
[----:B------:R-:W-:Y:S05]  /*f380*/  @!P2 BRA `(.L_x_146) ;  /* 0x000002000000a947 */ /* 0x000fea0003800000 */
[----:B------:R-:W-:Y:S01]  /*f390*/  IADD3 R11, P3, R18, R11, RZ ;  /* 0x0000000b120b7210 */ /* 0x000fe20007f7e0ff */
[----:B0-----:R-:W-:-:S04]  /*f3a0*/  IMAD.MOV.U32 R14, RZ, RZ, R0 ;  /* 0x000000ffff0e7224 */ /* 0x001fc800078e0000 */
[----:B------:R-:W-:Y:S02]  /*f3b0*/  IMAD.X R10, RZ, RZ, RZ, P3 ;  /* 0x000000ffff0a7224 */ /* 0x000fe400018e06ff */
[----:B-1----:R-:W-:-:S03]  /*f3c0*/  IMAD.SHL.U32 R16, R11, 0x4, RZ ;  /* 0x000000040b107824 */ /* 0x002fc600078e00ff */
[----:B------:R-:W-:Y:S02]  /*f3d0*/  SHF.L.U64.HI R17, R11, 0x2, R10 ;  /* 0x000000020b117819 */ /* 0x000fe4000001020a */
[C---:B------:R-:W-:Y:S02]  /*f3e0*/  IADD3 R20, P3, R16.reuse, c[0x0][0x170], RZ ;  /* 0x00005c0010147a10 */ /* 0x040fe40007f7e0ff */
[C---:B------:R-:W-:Y:S02]  /*f3f0*/  IADD3 R18, P4, R16.reuse, c[0x0][0x168], RZ ;  /* 0x00005a0010127a10 */ /* 0x040fe40007f9e0ff */
[----:B------:R-:W-:Y:S02]  /*f400*/  IADD3 R16, P5, R16, c[0x0][0x160], RZ ;  /* 0x0000580010107a10 */ /* 0x000fe40007fbe0ff */
[C---:B------:R-:W-:Y:S02]  /*f410*/  IADD3.X R21, R17.reuse, c[0x0][0x174], RZ, P3, !PT ;  /* 0x00005d0011157a10 */ /* 0x040fe40001ffe4ff */
[----:B------:R-:W-:-:S02]  /*f420*/  IADD3.X R19, R17, c[0x0][0x16c], RZ, P4, !PT ;  /* 0x00005b0011137a10 */ /* 0x000fc400027fe4ff */
[----:B------:R-:W-:-:S03]  /*f430*/  IADD3.X R17, R17, c[0x0][0x164], RZ, P5, !PT ;  /* 0x0000590011117a10 */ /* 0x000fc60002ffe4ff */
.L_x_147:
[----:B0-----:R-:W-:Y:S02]  /*f440*/  IMAD.MOV.U32 R10, RZ, RZ, R16 ;  /* 0x000000ffff0a7224 */ /* 0x001fe400078e0010 */
[----:B------:R-:W-:-:S05]  /*f450*/  IMAD.MOV.U32 R11, RZ, RZ, R17 ;  /* 0x000000ffff0b7224 */ /* 0x000fca00078e0011 */
[----:B------:R0:W2:Y:S01]  /*f460*/  LDG.E R15, [R10.64] ;  /* 0x000000040a0f7981 */ /* 0x0000a2000c1e1900 */
[----:B------:R-:W-:-:S04]  /*f470*/  LEA R12, P3, R23, R16, 0x2 ;  /* 0x00000010170c7211 */ /* 0x000fc800078610ff */
[----:B------:R-:W-:Y:S01]  /*f480*/  LEA.HI.X R13, R23, R17, RZ, 0x2, P3 ;  /* 0x00000011170d7211 */ /* 0x000fe200018f14ff */
[----:B0-----:R-:W-:Y:S02]  /*f490*/  IMAD.MOV.U32 R10, RZ, RZ, R18 ;  /* 0x000000ffff0a7224 */ /* 0x001fe400078e0012 */
[----:B------:R-:W-:Y:S01]  /*f4a0*/  IMAD.MOV.U32 R11, RZ, RZ, R19 ;  /* 0x000000ffff0b7224 */ /* 0x000fe200078e0013 */
[----:B------:R-:W-:-:S04]  /*f4b0*/  IADD3 R14, R14, -0x1, RZ ;  /* 0xffffffff0e0e7810 */ /* 0x000fc80007ffe0ff */
[----:B--2---:R0:W-:Y:S04]  /*f4c0*/  STG.E [R10.64], R15 ;  /* 0x0000000f0a007986 */ /* 0x0041e8000c101904 */
[----:B------:R-:W2:Y:S01]  /*f4d0*/  LDG.E R13, [R12.64] ;  /* 0x000000040c0d7981 */ /* 0x000ea2000c1e1900 */
[----:B------:R-:W-:Y:S02]  /*f4e0*/  ISETP.NE.AND P3, PT, R14, RZ, PT ;  /* 0x000000ff0e00720c */ /* 0x000fe40003f65270 */
[----:B------:R-:W-:Y:S02]  /*f4f0*/  IADD3 R16, P6, R16, 0x4, RZ ;  /* 0x0000000410107810 */ /* 0x000fe40007fde0ff */
[----:B------:R-:W-:Y:S02]  /*f500*/  IADD3 R18, P5, R18, 0x4, RZ ;  /* 0x0000000412127810 */ /* 0x000fe40007fbe0ff */
[----:B0-----:R-:W-:Y:S01]  /*f510*/  MOV R10, R20 ;  /* 0x00000014000a7202 */ /* 0x001fe20000000f00 */
[----:B------:R-:W-:Y:S01]  /*f520*/  IMAD.MOV.U32 R11, RZ, RZ, R21 ;  /* 0x000000ffff0b7224 */ /* 0x000fe200078e0015 */
[----:B------:R-:W-:Y:S01]  /*f530*/  IADD3 R20, P4, R20, 0x4, RZ ;  /* 0x0000000414147810 */ /* 0x000fe20007f9e0ff */
[----:B------:R-:W-:Y:S01]  /*f540*/  IMAD.X R17, RZ, RZ, R17, P6 ;  /* 0x000000ffff117224 */ /* 0x000fe200030e0611 */
[----:B------:R-:W-:-:S03]  /*f550*/  IADD3.X R19, RZ, R19, RZ, P5, !PT ;  /* 0x00000013ff137210 */ /* 0x000fc60002ffe4ff */
[----:B------:R-:W-:Y:S01]  /*f560*/  IMAD.X R21, RZ, RZ, R21, P4 ;  /* 0x000000ffff157224 */ /* 0x000fe200020e0615 */
[----:B--2---:R0:W-:Y:S01]  /*f570*/  STG.E [R10.64], R13 ;  /* 0x0000000d0a007986 */ /* 0x0041e2000c101904 */
[----:B------:R-:W-:Y:S05]  /*f580*/  @P3 BRA `(.L_x_147) ;  /* 0xfffffeb000003947 */ /* 0x000fea000383ffff */
.L_x_146:
[----:B------:R-:W-:Y:S05]  /*f590*/  @!P0 BRA `(.L_x_148) ;  /* 0x0000031000008947 */ /* 0x000fea0003800000 */
[----:B------:R-:W-:Y:S01]  /*f5a0*/  ISETP.GT.U32.AND P0, PT, R4, RZ, PT ;  /* 0x000000ff0400720c */ /* 0x000fe20003f04070 */
[----:B0-----:R-:W-:Y:S02]  /*f5b0*/  IMAD.MOV.U32 R13, RZ, RZ, RZ ;  /* 0x000000ffff0d7224 */ /* 0x001fe400078e00ff */
[----:B-1----:R-:W-:Y:S01]  /*f5c0*/  IMAD.MOV.U32 R15, RZ, RZ, RZ ;  /* 0x000000ffff0f7224 */ /* 0x002fe200078e00ff */
        /* <DEDUP_REMOVED lines=9> */
[----:B------:R-:W-:Y:S01]  /*f660*/  ISETP.GT.U32.AND.EX P3, PT, RZ, R15, PT, P3 ;  /* 0x0000000fff00720c */ /* 0x000fe20003f64130 */
[----:B------:R0:W-:Y:S03]  /*f670*/  @!P0 STG.E.U8 [R10.64], RZ ;  /* 0x000000ff0a008986 */ /* 0x0001e6000c101104 */
[----:B------:R-:W-:-:S13]  /*f680*/  ISETP.LE.U32.OR.EX P3, PT, R12, RZ, !P3, P4 ;  /* 0x000000ff0c00720c */ /* 0x000fda0005f63540 */
[----:B------:R-:W-:Y:S05]  /*f690*/  @P3 BRA `(.L_x_149) ;  /* 0x000000e000003947 */ /* 0x000fea0003800000 */
[----:B0-----:R-:W-:Y:S02]  /*f6a0*/  IADD3 R12, P3, R4, -0x3, RZ ;  /* 0xfffffffd040c7810 */ /* 0x001fe40007f7e0ff */
[----:B------:R-:W-:-:S03]  /*f6b0*/  PLOP3.LUT P0, PT, PT, PT, PT, 0x8, 0x0 ;  /* 0x000000000000781c */ /* 0x000fc60003f0e170 */
[----:B------:R-:W-:-:S02]  /*f6c0*/  IMAD.X R14, RZ, RZ, -0x1, P3 ;  /* 0xffffffffff0e7424 */ /* 0x000fc400018e06ff */
.L_x_150:
        /* <DEDUP_REMOVED lines=11> */
.L_x_149:
[CC--:B0-----:R-:W-:Y:S02]  /*f780*/  IADD3 R10, P5, R4.reuse, -R13.reuse, RZ ;  /* 0x8000000d040a7210 */ /* 0x0c1fe40007fbe0ff */
[----:B------:R-:W-:-:S02]  /*f790*/  ISETP.GT.U32.AND P4, PT, R4, R13, PT ;  /* 0x0000000d0400720c */ /* 0x000fc40003f84070 */
[----:B------:R-:W-:Y:S01]  /*f7a0*/  ISETP.LE.U32.AND P3, PT, R10, 0x1, PT ;  /* 0x000000010a00780c */ /* 0x000fe20003f63070 */
[----:B------:R-:W-:Y:S01]  /*f7b0*/  IMAD.X R10, RZ, RZ, ~R15, P5 ;  /* 0x000000ffff0a7224 */ /* 0x000fe200028e0e0f */
[----:B------:R-:W-:-:S04]  /*f7c0*/  ISETP.GT.U32.AND.EX P4, PT, RZ, R15, PT, P4 ;  /* 0x0000000fff00720c */ /* 0x000fc80003f84140 */
[----:B------:R-:W-:-:S13]  /*f7d0*/  ISETP.LE.U32.OR.EX P3, PT, R10, RZ, !P4, P3 ;  /* 0x000000ff0a00720c */ /* 0x000fda0006763530 */
        /* <DEDUP_REMOVED lines=8> */
.L_x_151:
[----:B------:R-:W-:-:S04]  /*f860*/  ISETP.LT.U32.AND P3, PT, R13, R4, PT ;  /* 0x000000040d00720c */ /* 0x000fc80003f61070 */
[----:B------:R-:W-:-:S13]  /*f870*/  ISETP.LT.U32.OR.EX P0, PT, R15, RZ, P0, P3 ;  /* 0x000000ff0f00720c */ /* 0x000fda0000701530 */
[----:B0-----:R-:W-:-:S05]  /*f880*/  @P0 IADD3 R10, P3, R2, R13, RZ ;  /* 0x0000000d020a0210 */ /* 0x001fca0007f7e0ff */
[----:B------:R-:W-:-:S05]  /*f890*/  @P0 IMAD.X R11, R3, 0x1, R15, P3 ;  /* 0x00000001030b0824 */ /* 0x000fca00018e060f */
[----:B------:R0:W-:Y:S03]  /*f8a0*/  @P0 STG.E.U8 [R10.64], RZ ;  /* 0x000000ff0a000986 */ /* 0x0001e6000c101104 */
.L_x_148:
[----:B0-----:R-:W-:Y:S02]  /*f8b0*/  IADD3 R10, R5, -R0, RZ ;  /* 0x80000000050a7210 */ /* 0x001fe40007ffe0ff */
[----:B------:R-:W-:-:S04]  /*f8c0*/  MOV R11, RZ ;  /* 0x000000ff000b7202 */ /* 0x000fc80000000f00 */
.L_x_155:
[----:B------:R-:W-:Y:S01]  /*f8d0*/  MOV R14, RZ ;  /* 0x000000ff000e7202 */ /* 0x000fe20000000f00 */
[----:B0-----:R-:W-:Y:S01]  /*f8e0*/  IMAD.WIDE.U32 R4, R11, 0x4, R8 ;  /* 0x000000040b047825 */ /* 0x001fe200078e0008 */
[----:B------:R-:W-:Y:S05]  /*f8f0*/  @!P1 BRA `(.L_x_152) ;  /* 0x000004b000009947 */ /* 0x000fea0003800000 */
[----:B------:R-:W-:Y:S02]  /*f900*/  MOV R14, RZ ;  /* 0x000000ff000e7202 */ /* 0x000fe40000000f00 */
[----:B-1----:R-:W-:-:S03]  /*f910*/  MOV R15, R10 ;  /* 0x0000000a000f7202 */ /* 0x002fc60000000f00 */
.L_x_153:
[C---:B0-----:R-:W-:Y:S01]  /*f920*/  IMAD.WIDE.U32 R12, R14.reuse, 0x4, R6 ;  /* 0x000000040e0c7825 */ /* 0x041fe200078e0006 */
[----:B------:R-:W2:Y:S04]  /*f930*/  LDG.E R22, [R4.64] ;  /* 0x0000000404167981 */ /* 0x000ea8000c1e1900 */
[----:B------:R-:W3:Y:S01]  /*f940*/  LDG.E R21, [R12.64] ;  /* 0x000000040c157981 */ /* 0x000ee2000c1e1900 */
[----:B------:R-:W-:-:S05]  /*f950*/  IADD3 R17, R14, R11, RZ ;  /* 0x0000000b0e117210 */ /* 0x000fca0007ffe0ff */
[----:B------:R-:W-:-:S05]  /*f960*/  IMAD.WIDE.U32 R18, R17, 0x4, R2 ;  /* 0x0000000411127825 */ /* 0x000fca00078e0002 */
[----:B------:R-:W4:Y:S01]  /*f970*/  LDG.E R25, [R18.64] ;  /* 0x0000000412197981 */ /* 0x000f22000c1e1900 */
[----:B------:R-:W-:Y:S02]  /*f980*/  MOV R16, 0x1 ;  /* 0x0000000100107802 */ /* 0x000fe40000000f00 */
[----:B---3--:R-:W-:-:S04]  /*f990*/  ISETP.NE.AND P0, PT, R21, 0x10000, PT ;  /* 0x000100001500780c */ /* 0x008fc80003f05270 */
[----:B--2---:R-:W-:-:S13]  /*f9a0*/  ISETP.EQ.AND P0, PT, R22, 0x10000, !P0 ;  /* 0x000100001600780c */ /* 0x004fda0004702270 */
[----:B------:R-:W-:-:S04]  /*f9b0*/  @!P0 IMAD R22, R22, R21, RZ ;  /* 0x0000001516168224 */ /* 0x000fc800078e02ff */
[----:B------:R-:W-:-:S05]  /*f9c0*/  @!P0 IMAD.WIDE.U32 R20, R22, -0xffff, RZ ;  /* 0xffff000116148825 */ /* 0x000fca00078e00ff */
[----:B------:R-:W-:-:S05]  /*f9d0*/  @!P0 SHF.R.U32.HI R21, RZ, 0x10, R21 ;  /* 0x00000010ff158819 */ /* 0x000fca0000011615 */
[----:B------:R-:W-:-:S04]  /*f9e0*/  @!P0 IMAD R16, R21, -0x10001, R22 ;  /* 0xfffeffff15108824 */ /* 0x000fc800078e0216 */
[----:B----4-:R-:W-:-:S04]  /*f9f0*/  IMAD.IADD R16, R25, 0x1, R16 ;  /* 0x0000000119107824 */ /* 0x010fc800078e0210 */
[----:B------:R-:W-:-:S05]  /*fa00*/  IMAD.WIDE.U32 R20, R16, -0xffff, RZ ;  /* 0xffff000110147825 */ /* 0x000fca00078e00ff */
[----:B------:R-:W-:-:S05]  /*fa10*/  SHF.R.U32.HI R21, RZ, 0x10, R21 ;  /* 0x00000010ff157819 */ /* 0x000fca0000011615 */
[----:B------:R-:W-:-:S05]  /*fa20*/  IMAD R27, R21, -0x10001, R16 ;  /* 0xfffeffff151b7824 */ /* 0x000fca00078e0210 */
[----:B------:R0:W-:Y:S04]  /*fa30*/  STG.E [R18.64], R27 ;  /* 0x0000001b12007986 */ /* 0x0001e8000c101904 */
[----:B------:R-:W2:Y:S04]  /*fa40*/  LDG.E R25, [R12.64+0x4] ;  /* 0x000004040c197981 */ /* 0x000ea8000c1e1900 */
[----:B------:R-:W3:Y:S01]  /*fa50*/  LDG.E R22, [R4.64] ;  /* 0x0000000404167981 */ /* 0x000ee2000c1e1900 */
[----:B------:R-:W-:-:S05]  /*fa60*/  IADD3 R21, R17, 0x1, RZ ;  /* 0x0000000111157810 */ /* 0x000fca0007ffe0ff */
[----:B------:R-:W-:-:S05]  /*fa70*/  IMAD.WIDE.U32 R20, R21, 0x4, R2 ;  /* 0x0000000415147825 */ /* 0x000fca00078e0002 */
[----:B------:R-:W4:Y:S01]  /*fa80*/  LDG.E R29, [R20.64] ;  /* 0x00000004141d7981 */ /* 0x000f22000c1e1900 */
[----:B------:R-:W-:Y:S02]  /*fa90*/  MOV R16, 0x1 ;  /* 0x0000000100107802 */ /* 0x000fe40000000f00 */
[----:B--2---:R-:W-:-:S04]  /*faa0*/  ISETP.NE.AND P0, PT, R25, 0x10000, PT ;  /* 0x000100001900780c */ /* 0x004fc80003f05270 */
[----:B---3--:R-:W-:-:S13]  /*fab0*/  ISETP.EQ.AND P0, PT, R22, 0x10000, !P0 ;  /* 0x000100001600780c */ /* 0x008fda0004702270 */
[----:B------:R-:W-:-:S04]  /*fac0*/  @!P0 IMAD R22, R22, R25, RZ ;  /* 0x0000001916168224 */ /* 0x000fc800078e02ff */
[----:B------:R-:W-:-:S05]  /*fad0*/  @!P0 IMAD.WIDE.U32 R24, R22, -0xffff, RZ ;  /* 0xffff000116188825 */ /* 0x000fca00078e00ff */
[----:B------:R-:W-:-:S05]  /*fae0*/  @!P0 SHF.R.U32.HI R25, RZ, 0x10, R25 ;  /* 0x00000010ff198819 */ /* 0x000fca0000011619 */
[----:B------:R-:W-:-:S04]  /*faf0*/  @!P0 IMAD R16, R25, -0x10001, R22 ;  /* 0xfffeffff19108824 */ /* 0x000fc800078e0216 */
[----:B----4-:R-:W-:-:S04]  /*fb00*/  IMAD.IADD R16, R29, 0x1, R16 ;  /* 0x000000011d107824 */ /* 0x010fc800078e0210 */
[----:B0-----:R-:W-:-:S05]  /*fb10*/  IMAD.WIDE.U32 R18, R16, -0xffff, RZ ;  /* 0xffff000110127825 */ /* 0x001fca00078e00ff */
        /* <DEDUP_REMOVED lines=9> */
[----:B------:R-:W-:Y:S02]  /*fbb0*/  IADD3 R17, R17, 0x3, RZ ;  /* 0x0000000311117810 */ /* 0x000fe40007ffe0ff */
        /* <DEDUP_REMOVED lines=13> */
[----:B------:R-:W-:-:S05]  /*fc90*/  IMAD.WIDE.U32 R16, R17, 0x4, R2 ;  /* 0x0000000411107825 */ /* 0x000fca00078e0002 */
[----:B------:R-:W4:Y:S01]  /*fca0*/  LDG.E R27, [R16.64] ;  /* 0x00000004101b7981 */ /* 0x000f22000c1e1900 */
[----:B------:R-:W-:Y:S02]  /*fcb0*/  IADD3 R15, R15, -0x4, RZ ;  /* 0xfffffffc0f0f7810 */ /* 0x000fe40007ffe0ff */
[----:B------:R-:W-:Y:S02]  /*fcc0*/  IADD3 R14, R14, 0x4, RZ ;  /* 0x000000040e0e7810 */ /* 0x000fe40007ffe0ff */
[----:B--2---:R-:W-:-:S04]  /*fcd0*/  ISETP.NE.AND P0, PT, R13, 0x10000, PT ;  /* 0x000100000d00780c */ /* 0x004fc80003f05270 */
[----:B---3--:R-:W-:-:S13]  /*fce0*/  ISETP.EQ.AND P0, PT, R22, 0x10000, !P0 ;  /* 0x000100001600780c */ /* 0x008fda0004702270 */
[----:B------:R-:W-:-:S04]  /*fcf0*/  @!P0 IMAD R22, R22, R13, RZ ;  /* 0x0000000d16168224 */ /* 0x000fc800078e02ff */
[----:B------:R-:W-:Y:S01]  /*fd00*/  @!P0 IMAD.WIDE.U32 R20, R22, -0xffff, RZ ;  /* 0xffff000116148825 */ /* 0x000fe200078e00ff */
[----:B------:R-:W-:-:S04]  /*fd10*/  MOV R20, 0x1 ;  /* 0x0000000100147802 */ /* 0x000fc80000000f00 */
[----:B------:R-:W-:-:S05]  /*fd20*/  @!P0 SHF.R.U32.HI R21, RZ, 0x10, R21 ;  /* 0x00000010ff158819 */ /* 0x000fca0000011615 */
[----:B------:R-:W-:-:S05]  /*fd30*/  @!P0 IMAD R20, R21, -0x10001, R22 ;  /* 0xfffeffff15148824 */ /* 0x000fca00078e0216 */
[----:B----4-:R-:W-:Y:S02]  /*fd40*/  IADD3 R20, R27, R20, RZ ;  /* 0x000000141b147210 */ /* 0x010fe40007ffe0ff */
[----:B------:R-:W-:-:S03]  /*fd50*/  ISETP.NE.AND P0, PT, R15, RZ, PT ;  /* 0x000000ff0f00720c */ /* 0x000fc60003f05270 */
[----:B------:R-:W-:-:S05]  /*fd60*/  IMAD.WIDE.U32 R12, R20, -0xffff, RZ ;  /* 0xffff0001140c7825 */ /* 0x000fca00078e00ff */
[----:B------:R-:W-:-:S05]  /*fd70*/  SHF.R.U32.HI R13, RZ, 0x10, R13 ;  /* 0x00000010ff0d7819 */ /* 0x000fca000001160d */
[----:B------:R-:W-:-:S05]  /*fd80*/  IMAD R13, R13, -0x10001, R20 ;  /* 0xfffeffff0d0d7824 */ /* 0x000fca00078e0214 */
[----:B------:R0:W-:Y:S01]  /*fd90*/  STG.E [R16.64], R13 ;  /* 0x0000000d10007986 */ /* 0x0001e2000c101904 */
[----:B------:R-:W-:Y:S05]  /*fda0*/  @P0 BRA `(.L_x_153) ;  /* 0xfffffb7000000947 */ /* 0x000fea000383ffff */
.L_x_152:
[----:B------:R-:W-:Y:S05]  /*fdb0*/  @!P2 BRA `(.L_x_154) ;  /* 0x000003a00000a947 */ /* 0x000fea0003800000 */
[C---:B01----:R-:W-:Y:S01]  /*fdc0*/  IMAD.WIDE.U32 R18, R14.reuse, 0x4, R6 ;  /* 0x000000040e127825 */ /* 0x043fe200078e0006 */
[----:B------:R-:W2:Y:S05]  /*fdd0*/  LDG.E R15, [R4.64] ;  /* 0x00000004040f7981 */ /* 0x000eaa000c1e1900 */
        /* <DEDUP_REMOVED lines=10> */
[----:B------:R-:W-:-:S05]  /*fe80*/  @!P0 IMAD R12, R20, -0x10001, R15 ;  /* 0xfffeffff140c8824 */ /* 0x000fca00078e020f */
[----:B----4-:R-:W-:Y:S02]  /*fe90*/  IADD3 R12, R25, R12, RZ ;  /* 0x0000000c190c7210 */ /* 0x010fe40007ffe0ff */
[----:B------:R-:W-:-:S03]  /*fea0*/  ISETP.NE.AND P0, PT, R0, 0x1, PT ;  /* 0x000000010000780c */ /* 0x000fc60003f05270 */
[----:B------:R-:W-:-:S05]  /*feb0*/  IMAD.WIDE.U32 R18, R12, -0xffff, RZ ;  /* 0xffff00010c127825 */ /* 0x000fca00078e00ff */
[----:B------:R-:W-:-:S05]  /*fec0*/  SHF.R.U32.HI R15, RZ, 0x10, R19 ;  /* 0x00000010ff0f7819 */ /* 0x000fca0000011613 */
[----:B------:R-:W-:-:S05]  /*fed0*/  IMAD R15, R15, -0x10001, R12 ;  /* 0xfffeffff0f0f7824 */ /* 0x000fca00078e020c */
[----:B------:R0:W-:Y:S01]  /*fee0*/  STG.E [R16.64], R15 ;  /* 0x0000000f10007986 */ /* 0x0001e2000c101904 */
[----:B------:R-:W-:Y:S05]  /*fef0*/  @!P0 BRA `(.L_x_154) ;  /* 0x0000026000008947 */ /* 0x000fea0003800000 */
[----:B------:R-:W-:Y:S01]  /*ff00*/  IADD3 R12, R14, 0x1, RZ ;  /* 0x000000010e0c7810 */ /* 0x000fe20007ffe0ff */
[----:B------:R-:W2:Y:S04]  /*ff10*/  LDG.E R20, [R4.64] ;  /* 0x0000000404147981 */ /* 0x000ea8000c1e1900 */
[----:B0-----:R-:W-:-:S05]  /*ff20*/  IMAD.WIDE.U32 R14, R12, 0x4, R6 ;  /* 0x000000040c0e7825 */ /* 0x001fca00078e0006 */
        /* <DEDUP_REMOVED lines=18> */
[----:B------:R-:W2:Y:S04]  /*10050*/  LDG.E R15, [R14.64+0x4] ;  /* 0x000004040e0f7981 */ /* 0x000ea8000c1e1900 */
[----:B------:R-:W3:Y:S01]  /*10060*/  LDG.E R4, [R4.64] ;  /* 0x0000000404047981 */ /* 0x000ee2000c1e1900 */
[----:B------:R-:W-:-:S05]  /*10070*/  IADD3 R13, R13, 0x2, RZ ;  /* 0x000000020d0d7810 */ /* 0x000fca0007ffe0ff */
[----:B------:R-:W-:-:S05]  /*10080*/  IMAD.WIDE.U32 R12, R13, 0x4, R2 ;  /* 0x000000040d0c7825 */ /* 0x000fca00078e0002 */
[----:B0-----:R-:W4:Y:S01]  /*10090*/  LDG.E R19, [R12.64] ;  /* 0x000000040c137981 */ /* 0x001f22000c1e1900 */
[----:B--2---:R-:W-:-:S04]  /*100a0*/  ISETP.NE.AND P0, PT, R15, 0x10000, PT ;  /* 0x000100000f00780c */ /* 0x004fc80003f05270 */
[----:B---3--:R-:W-:-:S13]  /*100b0*/  ISETP.EQ.AND P0, PT, R4, 0x10000, !P0 ;  /* 0x000100000400780c */ /* 0x008fda0004702270 */
[----:B------:R-:W-:-:S04]  /*100c0*/  @!P0 IMAD R18, R4, R15, RZ ;  /* 0x0000000f04128224 */ /* 0x000fc800078e02ff */
[----:B------:R-:W-:Y:S01]  /*100d0*/  @!P0 IMAD.WIDE.U32 R16, R18, -0xffff, RZ ;  /* 0xffff000112108825 */ /* 0x000fe200078e00ff */
[----:B------:R-:W-:-:S04]  /*100e0*/  MOV R16, 0x1 ;  /* 0x0000000100107802 */ /* 0x000fc80000000f00 */
[----:B------:R-:W-:-:S05]  /*100f0*/  @!P0 SHF.R.U32.HI R17, RZ, 0x10, R17 ;  /* 0x00000010ff118819 */ /* 0x000fca0000011611 */
[----:B------:R-:W-:-:S05]  /*10100*/  @!P0 IMAD R16, R17, -0x10001, R18 ;  /* 0xfffeffff11108824 */ /* 0x000fca00078e0212 */
[----:B----4-:R-:W-:-:S05]  /*10110*/  IADD3 R16, R19, R16, RZ ;  /* 0x0000001013107210 */ /* 0x010fca0007ffe0ff */
[----:B------:R-:W-:-:S05]  /*10120*/  IMAD.WIDE.U32 R4, R16, -0xffff, RZ ;  /* 0xffff000110047825 */ /* 0x000fca00078e00ff */
[----:B------:R-:W-:-:S05]  /*10130*/  SHF.R.U32.HI R5, RZ, 0x10, R5 ;  /* 0x00000010ff057819 */ /* 0x000fca0000011605 */
[----:B------:R-:W-:-:S05]  /*10140*/  IMAD R5, R5, -0x10001, R16 ;  /* 0xfffeffff05057824 */ /* 0x000fca00078e0210 */
[----:B------:R0:W-:Y:S02]  /*10150*/  STG.E [R12.64], R5 ;  /* 0x000000050c007986 */ /* 0x0001e4000c101904 */
.L_x_154:
[----:B------:R-:W-:-:S04]  /*10160*/  IADD3 R11, R11, 0x1, RZ ;  /* 0x000000010b0b7810 */ /* 0x000fc80007ffe0ff */
[----:B------:R-:W-:-:S13]  /*10170*/  ISETP.GE.U32.AND P0, PT, R11, R23, PT ;  /* 0x000000170b00720c */ /* 0x000fda0003f06070 */
[----:B------:R-:W-:Y:S05]  /*10180*/  @!P0 BRA `(.L_x_155) ;  /* 0xfffff74000008947 */ /* 0x000fea000383ffff */
[----:B------:R-:W-:Y:S05]  /*10190*/  EXIT ;  /* 0x000000000000794d */ /* 0x000fea0003800000 */
.L_x_156:
        /* <DEDUP_REMOVED lines=14> */
.L_x_199:


//--------------------- .text._Z10poly_derivPjS_  --------------------------
	.section	.text._Z10poly_derivPjS_,"ax",@progbits
	.sectioninfo	@"SHI_REGISTERS=14"
	.align	128
        .global         _Z10poly_derivPjS_
        .type           _Z10poly_derivPjS_,@function
        .size           _Z10poly_derivPjS_,(.L_x_200 - _Z10poly_derivPjS_)
        .other          _Z10poly_derivPjS_,@"STO_CUDA_ENTRY STV_DEFAULT"
_Z10poly_derivPjS_:
.text._Z10poly_derivPjS_:
[----:B------:R-:W-:-:S02]  /*0000*/  MOV R1, c[0x0][0x28] ;  /* 0x00000a0000017a02 */ /* 0x000fc40000000f00 */
[----:B------:R-:W0:Y:S01]  /*0010*/  S2R R0, SR_CTAID.X ;  /* 0x0000000000007919 */ /* 0x000e220000002500 */
[----:B------:R-:W-:Y:S01]  /*0020*/  MOV R11, 0x4 ;  /* 0x00000004000b7802 */ /* 0x000fe20000000f00 */
[----:B------:R-:W-:Y:S02]  /*0030*/  ULDC.64 UR4, c[0x0][0x118] ;  /* 0x0000460000047ab9 */ /* 0x000fe40000000a00 */
[----:B------:R-:W0:Y:S02]  /*0040*/  S2R R3, SR_TID.X ;  /* 0x0000000000037919 */ /* 0x000e240000002100 */
[----:B0-----:R-:W-:-:S05]  /*0050*/  IMAD R0, R0, c[0x0][0x0], R3 ;  /* 0x0000000000007a24 */ /* 0x001fca00078e0203 */
[----:B------:R-:W-:-:S05]  /*0060*/  IADD3 R4, R0, 0x1, RZ ;  /* 0x0000000100047810 */ /* 0x000fca0007ffe0ff */
[----:B------:R-:W-:-:S06]  /*0070*/  IMAD.WIDE.U32 R2, R4, R11, c[0x0][0x160] ;  /* 0x0000580004027625 */ /* 0x000fcc00078e000b */
[----:B------:R-:W2:Y:S01]  /*0080*/  LDG.E R3, [R2.64] ;  /* 0x0000000402037981 */ /* 0x000ea2000c1e1900 */
[----:B------:R-:W-:Y:S02]  /*0090*/  MOV R7, 0x1 ;  /* 0x0000000100077802 */ /* 0x000fe40000000f00 */
[----:B--2---:R-:W-:-:S04]  /*00a0*/  ISETP.NE.AND P0, PT, R3, 0x10000, PT ;  /* 0x000100000300780c */ /* 0x004fc80003f05270 */
[----:B------:R-:W-:-:S13]  /*00b0*/  ISETP.EQ.AND P0, PT, R4, 0x10000, !P0 ;  /* 0x000100000400780c */ /* 0x000fda0004702270 */
[----:B------:R-:W-:-:S04]  /*00c0*/  @!P0 IMAD R6, R4, R3, RZ ;  /* 0x0000000304068224 */ /* 0x000fc800078e02ff */
[----:B------:R-:W-:-:S05]  /*00d0*/  @!P0 IMAD.WIDE.U32 R4, R6, -0xffff, RZ ;  /* 0xffff000106048825 */ /* 0x000fca00078e00ff */
[----:B------:R-:W-:Y:S01]  /*00e0*/  @!P0 SHF.R.U32.HI R9, RZ, 0x10, R5 ;  /* 0x00000010ff098819 */ /* 0x000fe20000011605 */
[----:B------:R-:W-:-:S04]  /*00f0*/  IMAD.WIDE.U32 R4, R0, R11, c[0x0][0x168] ;  /* 0x00005a0000047625 */ /* 0x000fc800078e000b */
[----:B------:R-:W-:-:S05]  /*0100*/  @!P0 IMAD R7, R9, -0x10001, R6 ;  /* 0xfffeffff09078824 */ /* 0x000fca00078e0206 */
[----:B------:R-:W-:Y:S01]  /*0110*/  STG.E [R4.64], R7 ;  /* 0x0000000704007986 */ /* 0x000fe2000c101904 */
[----:B------:R-:W-:Y:S05]  /*0120*/  EXIT ;  /* 0x000000000000794d */ /* 0x000fea0003800000 */
.L_x_157:
        /* <DEDUP_REMOVED lines=13> */
.L_x_200:


//--------------------- .text._Z14g_vector_mul_iPjS_S_ --------------------------
	.section	.text._Z14g_vector_mul_iPjS_S_,"ax",@progbits
	.sectioninfo	@"SHI_REGISTERS=14"
	.align	128
        .global         _Z14g_vector_mul_iPjS_S_
        .type           _Z14g_vector_mul_iPjS_S_,@function
        .size           _Z14g_vector_mul_iPjS_S_,(.L_x_196 - _Z14g_vector_mul_iPjS_S_)
        .other          _Z14g_vector_mul_iPjS_S_,@"STO_CUDA_ENTRY STV_DEFAULT"
_Z14g_vector_mul_iPjS_S_:
.text._Z14g_vector_mul_iPjS_S_:
[----:B------:R-:W-:-:S02]  /*0000*/  MOV R1, c[0x0][0x28] ;  /* 0x00000a0000017a02 */ /* 0x000fc40000000f00 */
[----:B------:R-:W0:Y:S01]  /*0010*/  S2R R0, SR_CTAID.X ;  /* 0x0000000000007919 */ /* 0x000e220000002500 */
[----:B------:R-:W-:Y:S01]  /*0020*/  MOV R7, 0x4 ;  /* 0x0000000400077802 */ /* 0x000fe20000000f00 */
[----:B------:R-:W-:Y:S02]  /*0030*/  ULDC.64 UR4, c[0x0][0x118] ;  /* 0x0000460000047ab9 */ /* 0x000fe40000000a00 */
[----:B------:R-:W0:Y:S02]  /*0040*/  S2R R3, SR_TID.X ;  /* 0x0000000000037919 */ /* 0x000e240000002100 */
[----:B0-----:R-:W-:-:S04]  /*0050*/  IMAD R0, R0, c[0x0][0x0], R3 ;  /* 0x0000000000007a24 */ /* 0x001fc800078e0203 */
[----:B------:R-:W-:-:S04]  /*0060*/  IMAD.WIDE.U32 R4, R0, R7, c[0x0][0x168] ;  /* 0x00005a0000047625 */ /* 0x000fc800078e0007 */
[----:B------:R-:W-:Y:S02]  /*0070*/  IMAD.WIDE.U32 R2, R0, R7, c[0x0][0x160] ;  /* 0x0000580000027625 */ /* 0x000fe400078e0007 */
[----:B------:R-:W2:Y:S04]  /*0080*/  LDG.E R5, [R4.64] ;  /* 0x0000000404057981 */ /* 0x000ea8000c1e1900 */
[----:B------:R-:W3:Y:S01]  /*0090*/  LDG.E R2, [R2.64] ;  /* 0x0000000402027981 */ /* 0x000ee2000c1e1900 */
[----:B------:R-:W-:Y:S02]  /*00a0*/  MOV R9, 0x1 ;  /* 0x0000000100097802 */ /* 0x000fe40000000f00 */
[----:B--2---:R-:W-:-:S04]  /*00b0*/  ISETP.NE.AND P0, PT, R5, 0x10000, PT ;  /* 0x000100000500780c */ /* 0x004fc80003f05270 */
[----:B---3--:R-:W-:-:S13]  /*00c0*/  ISETP.EQ.AND P0, PT, R2, 0x10000, !P0 ;  /* 0x000100000200780c */ /* 0x008fda0004702270 */
[----:B------:R-:W-:-:S04]  /*00d0*/  @!P0 IMAD R8, R2, R5, RZ ;  /* 0x0000000502088224 */ /* 0x000fc800078e02ff */
[----:B------:R-:W-:Y:S01]  /*00e0*/  @!P0 IMAD.WIDE.U32 R6, R8, -0xffff, RZ ;  /* 0xffff000108068825 */ /* 0x000fe200078e00ff */
[----:B------:R-:W-:-:S04]  /*00f0*/  LEA R6, P1, R0, c[0x0][0x170], 0x2 ;  /* 0x00005c0000067a11 */ /* 0x000fc800078210ff */
[----:B------:R-:W-:Y:S02]  /*0100*/  @!P0 SHF.R.U32.HI R11, RZ, 0x10, R7 ;  /* 0x00000010ff0b8819 */ /* 0x000fe40000011607 */
[----:B------:R-:W-:-:S03]  /*0110*/  LEA.HI.X R7, R0, c[0x0][0x174], RZ, 0x2, P1 ;  /* 0x00005d0000077a11 */ /* 0x000fc600008f14ff */
[----:B------:R-:W-:-:S05]  /*0120*/  @!P0 IMAD R9, R11, -0x10001, R8 ;  /* 0xfffeffff0b098824 */ /* 0x000fca00078e0208 */
[----:B------:R-:W-:Y:S01]  /*0130*/  STG.E [R6.64], R9 ;  /* 0x0000000906007986 */ /* 0x000fe2000c101904 */
[----:B------:R-:W-:Y:S05]  /*0140*/  EXIT ;  /* 0x000000000000794d */ /* 0x000fea0003800000 */
.L_x_158:
        /* <DEDUP_REMOVED lines=11> */
.L_x_196:


//--------------------- .text._Z5g_fntPjS_jjjS_S_S_ --------------------------
	.section	.text._Z5g_fntPjS_jjjS_S_S_,"ax",@progbits
	.sectionflags	@"SHF_BARRIERS=1"
	.sectioninfo	@"SHI_REGISTERS=26"
	.align	128
        .global         _Z5g_fntPjS_jjjS_S_S_
        .type           _Z5g_fntPjS_jjjS_S_S_,@function
        .size           _Z5g_fntPjS_jjjS_S_S_,(.L_x_195 - _Z5g_fntPjS_jjjS_S_S_)
        .other          _Z5g_fntPjS_jjjS_S_S_,@"STO_CUDA_ENTRY STV_DEFAULT"
_Z5g_fntPjS_jjjS_S_S_:
.text._Z5g_fntPjS_jjjS_S_S_:
[----:B------:R-:W-:-:S02]  /*0000*/  MOV R1, c[0x0][0x28] ;  /* 0x00000a0000017a02 */ /* 0x000fc40000000f00 */
[----:B------:R-:W0:Y:S01]  /*0010*/  S2R R0, SR_TID.X ;  /* 0x0000000000007919 */ /* 0x000e220000002100 */
[----:B------:R-:W-:Y:S01]  /*0020*/  IMAD.MOV.U32 R2, RZ, RZ, 0x1 ;  /* 0x00000001ff027424 */ /* 0x000fe200078e00ff */
[----:B------:R-:W-:-:S04]  /*0030*/  ULDC.64 UR8, c[0x0][0x118] ;  /* 0x0000460000087ab9 */ /* 0x000fc80000000a00 */
[C---:B------:R-:W-:Y:S02]  /*0040*/  SHF.L.U32 R3, R2.reuse, c[0x0][0x170], RZ ;  /* 0x00005c0002037a19 */ /* 0x040fe400000006ff */
[----:B------:R-:W-:-:S04]  /*0050*/  SHF.L.U32 R2, R2, c[0x0][0x174], RZ ;  /* 0x00005d0002027a19 */ /* 0x000fc800000006ff */
[----:B------:R-:W-:Y:S02]  /*0060*/  IADD3 R11, R2, -0x1, RZ ;  /* 0xffffffff020b7810 */ /* 0x000fe40007ffe0ff */
[----:B0-----:R-:W-:-:S13]  /*0070*/  ISETP.GE.U32.AND P0, PT, R0, R3, PT ;  /* 0x000000030000720c */ /* 0x001fda0003f06070 */
[----:B------:R-:W-:Y:S01]  /*0080*/  @!P0 IADD3 R6, R11, R0, RZ ;  /* 0x000000000b068210 */ /* 0x000fe20007ffe0ff */
[----:B------:R-:W-:-:S04]  /*0090*/  @!P0 IMAD.MOV.U32 R9, RZ, RZ, 0x4 ;  /* 0x00000004ff098424 */ /* 0x000fc800078e00ff */
[----:B------:R-:W-:-:S04]  /*00a0*/  @!P0 IMAD.WIDE.U32 R6, R6, R9, c[0x0][0x180] ;  /* 0x0000600006068625 */ /* 0x000fc800078e0009 */
[----:B------:R-:W-:Y:S02]  /*00b0*/  @!P0 IMAD.WIDE.U32 R4, R0, R9, c[0x0][0x160] ;  /* 0x0000580000048625 */ /* 0x000fe400078e0009 */
[----:B------:R-:W2:Y:S04]  /*00c0*/  @!P0 LDG.E R6, [R6.64] ;  /* 0x0000000806068981 */ /* 0x000ea8000c1e1900 */
[----:B------:R-:W3:Y:S01]  /*00d0*/  @!P0 LDG.E R5, [R4.64] ;  /* 0x0000000804058981 */ /* 0x000ee2000c1e1900 */
[----:B------:R-:W-:Y:S01]  /*00e0*/  IMAD.MOV.U32 R10, RZ, RZ, c[0x0][0x174] ;  /* 0x00005d00ff0a7624 */ /* 0x000fe200078e00ff */
[----:B------:R-:W-:-:S04]  /*00f0*/  SHF.R.U32.HI R3, RZ, 0x1, R2 ;  /* 0x00000001ff037819 */ /* 0x000fc80000011602 */
[----:B------:R-:W-:Y:S01]  /*0100*/  ISETP.NE.AND P1, PT, R10, c[0x0][0x170], PT ;  /* 0x00005c000a007a0c */ /* 0x000fe20003f25270 */
[----:B--2---:R-:W-:-:S05]  /*0110*/  @!P0 IMAD.WIDE.U32 R8, R6, R9, c[0x0][0x168] ;  /* 0x00005a0006088625 */ /* 0x004fca00078e0009 */
[----:B---3--:R0:W-:Y:S07]  /*0120*/  @!P0 STG.E [R8.64], R5 ;  /* 0x0000000508008986 */ /* 0x0081ee000c101908 */
[----:B------:R-:W-:Y:S05]  /*0130*/  @P1 BRA `(.L_x_159) ;  /* 0x0000009000001947 */ /* 0x000fea0003800000 */
[----:B------:R-:W-:Y:S02]  /*0140*/  IADD3 R4, R0, R3, RZ ;  /* 0x0000000300047210 */ /* 0x000fe40007ffe0ff */
[----:B0-----:R-:W-:Y:S02]  /*0150*/  MOV R9, 0x4 ;  /* 0x0000000400097802 */ /* 0x001fe40000000f00 */
[----:B------:R-:W-:-:S03]  /*0160*/  IADD3 R6, R11, R4, RZ ;  /* 0x000000040b067210 */ /* 0x000fc60007ffe0ff */
[----:B------:R-:W-:-:S04]  /*0170*/  IMAD.WIDE.U32 R4, R4, R9, c[0x0][0x160] ;  /* 0x0000580004047625 */ /* 0x000fc800078e0009 */
[-C--:B------:R-:W-:Y:S02]  /*0180*/  IMAD.WIDE.U32 R6, R6, R9.reuse, c[0x0][0x180] ;  /* 0x0000600006067625 */ /* 0x080fe400078e0009 */
[----:B------:R-:W2:Y:S04]  /*0190*/  LDG.E R5, [R4.64] ;  /* 0x0000000804057981 */ /* 0x000ea8000c1e1900 */
[----:B------:R-:W3:Y:S02]  /*01a0*/  LDG.E R6, [R6.64] ;  /* 0x0000000806067981 */ /* 0x000ee4000c1e1900 */
[----:B---3--:R-:W-:-:S05]  /*01b0*/  IMAD.WIDE.U32 R8, R6, R9, c[0x0][0x168] ;  /* 0x00005a0006087625 */ /* 0x008fca00078e0009 */
[----:B--2---:R0:W-:Y:S02]  /*01c0*/  STG.E [R8.64], R5 ;  /* 0x0000000508007986 */ /* 0x0041e4000c101908 */
.L_x_159:
[----:B------:R-:W-:Y:S06]  /*01d0*/  BAR.SYNC 0x0 ;  /* 0x0000000000007b1d */ /* 0x000fec0000000000 */
[----:B------:R-:W-:-:S13]  /*01e0*/  ISETP.NE.AND P0, PT, RZ, c[0x0][0x174], PT ;  /* 0x00005d00ff007a0c */ /* 0x000fda0003f05270 */
[----:B------:R-:W-:Y:S05]  /*01f0*/  @!P0 BRA `(.L_x_160) ;  /* 0x00000bf000008947 */ /* 0x000fea0003800000 */
[----:B------:R-:W-:Y:S01]  /*0200*/  IADD3 R4, R10, -0x1, RZ ;  /* 0xffffffff0a047810 */ /* 0x000fe20007ffe0ff */
[----:B------:R-:W-:Y:S02]  /*0210*/  ULDC UR4, c[0x0][0x178] ;  /* 0x00005e0000047ab9 */ /* 0x000fe40000000800 */
[----:B------:R-:W-:Y:S01]  /*0220*/  ULOP3.LUT UR4, UR4, 0x2, URZ, 0xc0, !UPT ;  /* 0x0000000204047892 */ /* 0x000fe2000f8ec03f */
[----:B------:R-:W-:Y:S01]  /*0230*/  ISETP.GE.U32.AND P0, PT, R4, 0x3, PT ;  /* 0x000000030400780c */ /* 0x000fe20003f06070 */
[----:B------:R-:W-:Y:S01]  /*0240*/  UMOV UR5, 0x1 ;  /* 0x0000000100057882 */ /* 0x000fe20000000000 */
[----:B------:R-:W-:Y:S01]  /*0250*/  LOP3.LUT R4, R10, 0x3, RZ, 0xc0, !PT ;  /* 0x000000030a047812 */ /* 0x000fe200078ec0ff */
[----:B------:R-:W-:-:S04]  /*0260*/  USHF.R.U32.HI UR4, URZ, 0x1, UR4 ;  /* 0x000000013f047899 */ /* 0x000fc80008011604 */
[----:B------:R-:W-:-:S03]  /*0270*/  UIMAD UR5, UR4, 0xffff, -UR5 ;  /* 0x0000ffff040578a4 */ /* 0x000fc6000f8e0a05 */
[----:B------:R-:W-:-:S03]  /*0280*/  UMOV UR4, URZ ;  /* 0x0000003f00047c82 */ /* 0x000fc60008000000 */
[----:B------:R-:W-:Y:S05]  /*0290*/  @!P0 BRA `(.L_x_161) ;  /* 0x000008b000008947 */ /* 0x000fea0003800000 */
[----:B0-----:R-:W-:Y:S01]  /*02a0*/  IADD3 R5, -R4, c[0x0][0x174], RZ ;  /* 0x00005d0004057a10 */ /* 0x001fe20007ffe1ff */
[----:B------:R-:W-:-:S02]  /*02b0*/  UMOV UR4, URZ ;  /* 0x0000003f00047c82 */ /* 0x000fc40008000000 */
.L_x_162:
[----:B------:R-:W-:Y:S01]  /*02c0*/  IMAD.MOV.U32 R7, RZ, RZ, 0x1 ;  /* 0x00000001ff077424 */ /* 0x000fe200078e00ff */
[----:B------:R-:W-:Y:S01]  /*02d0*/  UIADD3 UR6, UR4, 0x1, URZ ;  /* 0x0000000104067890 */ /* 0x000fe2000fffe03f */
[----:B------:R-:W-:-:S03]  /*02e0*/  SHF.R.U32.HI R6, RZ, UR4, R0 ;  /* 0x00000004ff067c19 */ /* 0x000fc60008011600 */
[----:B------:R-:W-:Y:S02]  /*02f0*/  SHF.L.U32 R9, R7, UR4, RZ ;  /* 0x0000000407097c19 */ /* 0x000fe400080006ff */
[----:B------:R-:W-:Y:S01]  /*0300*/  SHF.L.U32 R8, R6, UR6, RZ ;  /* 0x0000000606087c19 */ /* 0x000fe200080006ff */
[----:B------:R-:W-:Y:S01]  /*0310*/  IMAD.MOV.U32 R6, RZ, RZ, 0x4 ;  /* 0x00000004ff067424 */ /* 0x000fe200078e00ff */
[----:B------:R-:W-:-:S04]  /*0320*/  IADD3 R11, R9, -0x1, RZ ;  /* 0xffffffff090b7810 */ /* 0x000fc80007ffe0ff */
[----:B------:R-:W-:-:S04]  /*0330*/  LOP3.LUT R11, R11, R0, RZ, 0xc0, !PT ;  /* 0x000000000b0b7212 */ /* 0x000fc800078ec0ff */
[----:B------:R-:W-:Y:S01]  /*0340*/  IADD3 R13, R11, UR5, R9 ;  /* 0x000000050b0d7c10 */ /* 0x000fe2000fffe009 */
[----:B------:R-:W-:-:S04]  /*0350*/  IMAD.IADD R10, R8, 0x1, R11 ;  /* 0x00000001080a7824 */ /* 0x000fc800078e020b */
[----:B------:R-:W-:Y:S01]  /*0360*/  IMAD.WIDE.U32 R12, R13, R6, c[0x0][0x188] ;  /* 0x000062000d0c7625 */ /* 0x000fe200078e0006 */
[----:B------:R-:W-:-:S05]  /*0370*/  IADD3 R9, R9, R10, RZ ;  /* 0x0000000a09097210 */ /* 0x000fca0007ffe0ff */
[-C--:B------:R-:W-:Y:S01]  /*0380*/  IMAD.WIDE.U32 R8, R9, R6.reuse, c[0x0][0x168] ;  /* 0x00005a0009087625 */ /* 0x080fe200078e0006 */
[----:B------:R-:W2:Y:S04]  /*0390*/  LDG.E R13, [R12.64] ;  /* 0x000000080c0d7981 */ /* 0x000ea8000c1e1900 */
[----:B------:R-:W3:Y:S01]  /*03a0*/  LDG.E R16, [R8.64] ;  /* 0x0000000808107981 */ /* 0x000ee2000c1e1900 */
[----:B------:R-:W-:-:S05]  /*03b0*/  IMAD.WIDE.U32 R10, R10, R6, c[0x0][0x168] ;  /* 0x00005a000a0a7625 */ /* 0x000fca00078e0006 */
[----:B------:R-:W4:Y:S01]  /*03c0*/  LDG.E R17, [R10.64] ;  /* 0x000000080a117981 */ /* 0x000f22000c1e1900 */
[----:B------:R-:W-:Y:S01]  /*03d0*/  SHF.L.U32 R18, R7, UR6, RZ ;  /* 0x0000000607127c19 */ /* 0x000fe200080006ff */
[----:B------:R-:W-:Y:S01]  /*03e0*/  UIADD3 UR7, UR4, 0x2, URZ ;  /* 0x0000000204077890 */ /* 0x000fe2000fffe03f */
[----:B--2---:R-:W-:-:S04]  /*03f0*/  ISETP.NE.AND P0, PT, R13, 0x10000, PT ;  /* 0x000100000d00780c */ /* 0x004fc80003f05270 */
[----:B---3--:R-:W-:-:S13]  /*0400*/  ISETP.EQ.AND P0, PT, R16, 0x10000, !P0 ;  /* 0x000100001000780c */ /* 0x008fda0004702270 */
[----:B------:R-:W-:-:S04]  /*0410*/  @!P0 IMAD R16, R16, R13, RZ ;  /* 0x0000000d10108224 */ /* 0x000fc800078e02ff */
[----:B------:R-:W-:-:S04]  /*0420*/  @!P0 IMAD.WIDE.U32 R14, R16, -0xffff, RZ ;  /* 0xffff0001100e8825 */ /* 0x000fc800078e00ff */
[----:B------:R-:W-:Y:S01]  /*0430*/  IMAD.MOV.U32 R14, RZ, RZ, 0x1 ;  /* 0x00000001ff0e7424 */ /* 0x000fe200078e00ff */
[----:B------:R-:W-:-:S05]  /*0440*/  @!P0 SHF.R.U32.HI R15, RZ, 0x10, R15 ;  /* 0x00000010ff0f8819 */ /* 0x000fca000001160f */
[----:B------:R-:W-:Y:S01]  /*0450*/  @!P0 IMAD R14, R15, -0x10001, R16 ;  /* 0xfffeffff0f0e8824 */ /* 0x000fe200078e0210 */
[----:B------:R-:W-:-:S03]  /*0460*/  IADD3 R15, R18, -0x1, RZ ;  /* 0xffffffff120f7810 */ /* 0x000fc60007ffe0ff */
[----:B----4-:R-:W-:Y:S01]  /*0470*/  IMAD.IADD R16, R17, 0x1, R14 ;  /* 0x0000000111107824 */ /* 0x010fe200078e020e */
[----:B------:R-:W-:Y:S02]  /*0480*/  IADD3 R17, -R14, 0x10001, R17 ;  /* 0x000100010e117810 */ /* 0x000fe40007ffe111 */
[----:B------:R-:W-:Y:S01]  /*0490*/  SHF.R.U32.HI R14, RZ, UR6, R0 ;  /* 0x00000006ff0e7c19 */ /* 0x000fe20008011600 */
[----:B------:R-:W-:Y:S01]  /*04a0*/  IMAD.WIDE.U32 R12, R16, -0xffff, RZ ;  /* 0xffff0001100c7825 */ /* 0x000fe200078e00ff */
[----:B------:R-:W-:Y:S02]  /*04b0*/  LOP3.LUT R21, R15, R0, RZ, 0xc0, !PT ;  /* 0x000000000f157212 */ /* 0x000fe400078ec0ff */
[----:B------:R-:W-:Y:S01]  /*04c0*/  SHF.L.U32 R12, R14, UR7, RZ ;  /* 0x000000070e0c7c19 */ /* 0x000fe200080006ff */
[----:B------:R-:W-:Y:S01]  /*04d0*/  IMAD.WIDE.U32 R14, R17, -0xffff, RZ ;  /* 0xffff0001110e7825 */ /* 0x000fe200078e00ff */
[----:B------:R-:W-:-:S03]  /*04e0*/  SHF.R.U32.HI R13, RZ, 0x10, R13 ;  /* 0x00000010ff0d7819 */ /* 0x000fc6000001160d */
[----:B------:R-:W-:Y:S01]  /*04f0*/  IMAD.IADD R23, R12, 0x1, R21 ;  /* 0x000000010c177824 */ /* 0x000fe200078e0215 */
[----:B------:R-:W-:Y:S01]  /*0500*/  SHF.R.U32.HI R14, RZ, 0x10, R15 ;  /* 0x00000010ff0e7819 */ /* 0x000fe2000001160f */
[----:B------:R-:W-:Y:S01]  /*0510*/  IMAD R19, R13, -0x10001, R16 ;  /* 0xfffeffff0d137824 */ /* 0x000fe200078e0210 */
[----:B------:R-:W-:Y:S02]  /*0520*/  IADD3 R15, R21, UR5, R18 ;  /* 0x00000005150f7c10 */ /* 0x000fe4000fffe012 */
[----:B------:R-:W-:Y:S01]  /*0530*/  IADD3 R13, R18, R23, RZ ;  /* 0x00000017120d7210 */ /* 0x000fe20007ffe0ff */
[----:B------:R-:W-:Y:S01]  /*0540*/  IMAD R21, R14, -0x10001, R17 ;  /* 0xfffeffff0e157824 */ /* 0x000fe200078e0211 */
[----:B------:R-:W-:Y:S01]  /*0550*/  STG.E [R10.64], R19 ;  /* 0x000000130a007986 */ /* 0x000fe2000c101908 */
[----:B------:R-:W-:-:S03]  /*0560*/  IMAD.WIDE.U32 R16, R15, R6, c[0x0][0x188] ;  /* 0x000062000f107625 */ /* 0x000fc600078e0006 */
[----:B------:R-:W-:Y:S01]  /*0570*/  STG.E [R8.64], R21 ;  /* 0x0000001508007986 */ /* 0x000fe2000c101908 */
[----:B------:R-:W-:-:S03]  /*0580*/  IMAD.WIDE.U32 R12, R13, R6, c[0x0][0x168] ;  /* 0x00005a000d0c7625 */ /* 0x000fc600078e0006 */
[----:B------:R-:W-:Y:S06]  /*0590*/  BAR.SYNC 0x0 ;  /* 0x0000000000007b1d */ /* 0x000fec0000000000 */
[----:B------:R-:W2:Y:S04]  /*05a0*/  LDG.E R17, [R16.64] ;  /* 0x0000000810117981 */ /* 0x000ea8000c1e1900 */
[----:B------:R-:W3:Y:S01]  /*05b0*/  LDG.E R18, [R12.64] ;  /* 0x000000080c127981 */ /* 0x000ee2000c1e1900 */
[----:B------:R-:W-:-:S05]  /*05c0*/  IMAD.WIDE.U32 R14, R23, R6, c[0x0][0x168] ;  /* 0x00005a00170e7625 */ /* 0x000fca00078e0006 */
[----:B------:R-:W4:Y:S01]  /*05d0*/  LDG.E R23, [R14.64] ;  /* 0x000000080e177981 */ /* 0x000f22000c1e1900 */
        /* <DEDUP_REMOVED lines=8> */
[----:B------:R-:W-:-:S03]  /*0660*/  SHF.L.U32 R18, R7, UR7, RZ ;  /* 0x0000000707127c19 */ /* 0x000fc600080006ff */
[----:B----4-:R-:W-:Y:S01]  /*0670*/  IMAD.IADD R16, R23, 0x1, R10 ;  /* 0x0000000117107824 */ /* 0x010fe200078e020a */
[----:B------:R-:W-:Y:S02]  /*0680*/  IADD3 R17, -R10, 0x10001, R23 ;  /* 0x000100010a117810 */ /* 0x000fe40007ffe117 */
[----:B------:R-:W-:Y:S01]  /*0690*/  SHF.R.U32.HI R10, RZ, UR7, R0 ;  /* 0x00000007ff0a7c19 */ /* 0x000fe20008011600 */
[----:B------:R-:W-:Y:S01]  /*06a0*/  IMAD.WIDE.U32 R8, R16, -0xffff, RZ ;  /* 0xffff000110087825 */ /* 0x000fe200078e00ff */
[----:B------:R-:W-:Y:S02]  /*06b0*/  IADD3 R11, R18, -0x1, RZ ;  /* 0xffffffff120b7810 */ /* 0x000fe40007ffe0ff */
[----:B------:R-:W-:Y:S02]  /*06c0*/  SHF.L.U32 R8, R10, UR6, RZ ;  /* 0x000000060a087c19 */ /* 0x000fe400080006ff */
[----:B------:R-:W-:Y:S01]  /*06d0*/  LOP3.LUT R21, R11, R0, RZ, 0xc0, !PT ;  /* 0x000000000b157212 */ /* 0x000fe200078ec0ff */
[----:B------:R-:W-:Y:S01]  /*06e0*/  IMAD.WIDE.U32 R10, R17, -0xffff, RZ ;  /* 0xffff0001110a7825 */ /* 0x000fe200078e00ff */
[----:B------:R-:W-:-:S02]  /*06f0*/  SHF.R.U32.HI R9, RZ, 0x10, R9 ;  /* 0x00000010ff097819 */ /* 0x000fc40000011609 */
[----:B------:R-:W-:Y:S02]  /*0700*/  IADD3 R23, R8, R21, RZ ;  /* 0x0000001508177210 */ /* 0x000fe40007ffe0ff */
[----:B------:R-:W-:Y:S01]  /*0710*/  SHF.R.U32.HI R10, RZ, 0x10, R11 ;  /* 0x00000010ff0a7819 */ /* 0x000fe2000001160b */
[----:B------:R-:W-:Y:S01]  /*0720*/  IMAD R19, R9, -0x10001, R16 ;  /* 0xfffeffff09137824 */ /* 0x000fe200078e0210 */
[----:B------:R-:W-:Y:S01]  /*0730*/  IADD3 R11, R21, UR5, R18 ;  /* 0x00000005150b7c10 */ /* 0x000fe2000fffe012 */
[----:B------:R-:W-:Y:S02]  /*0740*/  IMAD.IADD R9, R18, 0x1, R23 ;  /* 0x0000000112097824 */ /* 0x000fe400078e0217 */
        /* <DEDUP_REMOVED lines=18> */
[----:B------:R-:W-:-:S04]  /*0870*/  SHF.L.U32 R18, R7, UR6, RZ ;  /* 0x0000000607127c19 */ /* 0x000fc800080006ff */
[----:B----4-:R-:W-:Y:S02]  /*0880*/  IADD3 R7, R23, R14, RZ ;  /* 0x0000000e17077210 */ /* 0x010fe40007ffe0ff */
[----:B------:R-:W-:Y:S02]  /*0890*/  IADD3 R16, -R14, 0x10001, R23 ;  /* 0x000100010e107810 */ /* 0x000fe40007ffe117 */
[----:B------:R-:W-:Y:S01]  /*08a0*/  SHF.R.U32.HI R14, RZ, UR6, R0 ;  /* 0x00000006ff0e7c19 */ /* 0x000fe20008011600 */
[----:B------:R-:W-:Y:S01]  /*08b0*/  IMAD.WIDE.U32 R12, R7, -0xffff, RZ ;  /* 0xffff0001070c7825 */ /* 0x000fe200078e00ff */
[----:B------:R-:W-:Y:S02]  /*08c0*/  IADD3 R15, R18, -0x1, RZ ;  /* 0xffffffff120f7810 */ /* 0x000fe40007ffe0ff */
[----:B------:R-:W-:Y:S02]  /*08d0*/  SHF.L.U32 R12, R14, UR4, RZ ;  /* 0x000000040e0c7c19 */ /* 0x000fe400080006ff */
[----:B------:R-:W-:Y:S01]  /*08e0*/  LOP3.LUT R19, R15, R0, RZ, 0xc0, !PT ;  /* 0x000000000f137212 */ /* 0x000fe200078ec0ff */
[----:B------:R-:W-:Y:S01]  /*08f0*/  IMAD.WIDE.U32 R14, R16, -0xffff, RZ ;  /* 0xffff0001100e7825 */ /* 0x000fe200078e00ff */
[----:B------:R-:W-:-:S03]  /*0900*/  SHF.R.U32.HI R14, RZ, 0x10, R13 ;  /* 0x00000010ff0e7819 */ /* 0x000fc6000001160d */
[----:B------:R-:W-:Y:S01]  /*0910*/  IMAD.IADD R21, R12, 0x1, R19 ;  /* 0x000000010c157824 */ /* 0x000fe200078e0213 */
        /* <DEDUP_REMOVED lines=14> */
[----:B------:R-:W-:Y:S02]  /*0a00*/  IADD3 R5, R5, -0x4, RZ ;  /* 0xfffffffc05057810 */ /* 0x000fe40007ffe0ff */
[----:B--2---:R-:W-:-:S04]  /*0a10*/  ISETP.NE.AND P0, PT, R15, 0x10000, PT ;  /* 0x000100000f00780c */ /* 0x004fc80003f05270 */
[----:B---3--:R-:W-:-:S13]  /*0a20*/  ISETP.EQ.AND P0, PT, R16, 0x10000, !P0 ;  /* 0x000100001000780c */ /* 0x008fda0004702270 */
[----:B------:R-:W-:-:S04]  /*0a30*/  @!P0 IMAD R16, R16, R15, RZ ;  /* 0x0000000f10108224 */ /* 0x000fc800078e02ff */
[----:B------:R-:W-:Y:S01]  /*0a40*/  @!P0 IMAD.WIDE.U32 R10, R16, -0xffff, RZ ;  /* 0xffff0001100a8825 */ /* 0x000fe200078e00ff */
[----:B------:R-:W-:-:S04]  /*0a50*/  MOV R10, 0x1 ;  /* 0x00000001000a7802 */ /* 0x000fc80000000f00 */
[----:B------:R-:W-:-:S05]  /*0a60*/  @!P0 SHF.R.U32.HI R11, RZ, 0x10, R11 ;  /* 0x00000010ff0b8819 */ /* 0x000fca000001160b */
[----:B------:R-:W-:Y:S01]  /*0a70*/  @!P0 IMAD R10, R11, -0x10001, R16 ;  /* 0xfffeffff0b0a8824 */ /* 0x000fe200078e0210 */
[----:B------:R-:W-:-:S03]  /*0a80*/  ISETP.NE.AND P0, PT, R5, RZ, PT ;  /* 0x000000ff0500720c */ /* 0x000fc60003f05270 */
[----:B----4-:R-:W-:Y:S01]  /*0a90*/  IMAD.IADD R14, R21, 0x1, R10 ;  /* 0x00000001150e7824 */ /* 0x010fe200078e020a */
[----:B------:R-:W-:-:S03]  /*0aa0*/  IADD3 R15, -R10, 0x10001, R21 ;  /* 0x000100010a0f7810 */ /* 0x000fc60007ffe115 */
[----:B------:R-:W-:-:S04]  /*0ab0*/  IMAD.WIDE.U32 R8, R14, -0xffff, RZ ;  /* 0xffff00010e087825 */ /* 0x000fc800078e00ff */
[----:B------:R-:W-:Y:S01]  /*0ac0*/  IMAD.WIDE.U32 R10, R15, -0xffff, RZ ;  /* 0xffff00010f0a7825 */ /* 0x000fe200078e00ff */
[----:B------:R-:W-:-:S04]  /*0ad0*/  SHF.R.U32.HI R9, RZ, 0x10, R9 ;  /* 0x00000010ff097819 */ /* 0x000fc80000011609 */
[----:B------:R-:W-:Y:S01]  /*0ae0*/  SHF.R.U32.HI R10, RZ, 0x10, R11 ;  /* 0x00000010ff0a7819 */ /* 0x000fe2000001160b */
[----:B------:R-:W-:-:S04]  /*0af0*/  IMAD R9, R9, -0x10001, R14 ;  /* 0xfffeffff09097824 */ /* 0x000fc800078e020e */
[----:B------:R-:W-:Y:S01]  /*0b00*/  IMAD R15, R10, -0x10001, R15 ;  /* 0xfffeffff0a0f7824 */ /* 0x000fe200078e020f */
[----:B------:R-:W-:Y:S04]  /*0b10*/  STG.E [R6.64], R9 ;  /* 0x0000000906007986 */ /* 0x000fe8000c101908 */
[----:B------:R-:W-:Y:S04]  /*0b20*/  STG.E [R12.64], R15 ;  /* 0x0000000f0c007986 */ /* 0x000fe8000c101908 */
[----:B------:R-:W-:Y:S06]  /*0b30*/  BAR.SYNC 0x0 ;  /* 0x0000000000007b1d */ /* 0x000fec0000000000 */
[----:B------:R-:W-:Y:S05]  /*0b40*/  @P0 BRA `(.L_x_162) ;  /* 0xfffff77000000947 */ /* 0x000fea000383ffff */
.L_x_161:
[----:B------:R-:W-:-:S13]  /*0b50*/  ISETP.NE.AND P0, PT, R4, RZ, PT ;  /* 0x000000ff0400720c */ /* 0x000fda0003f05270 */
[----:B------:R-:W-:Y:S05]  /*0b60*/  @!P0 BRA `(.L_x_160) ;  /* 0x0000028000008947 */ /* 0x000fea0003800000 */
[----:B------:R-:W-:-:S04]  /*0b70*/  UIADD3 UR4, UR4, 0x1, URZ ;  /* 0x0000000104047890 */ /* 0x000fc8000fffe03f */
.L_x_163:
[----:B------:R-:W-:Y:S01]  /*0b80*/  UIADD3 UR6, UR4, -0x1, URZ ;  /* 0xffffffff04067890 */ /* 0x000fe2000fffe03f */
[----:B0-----:R-:W-:Y:S02]  /*0b90*/  IMAD.MOV.U32 R5, RZ, RZ, 0x1 ;  /* 0x00000001ff057424 */ /* 0x001fe400078e00ff */
[----:B------:R-:W-:-:S03]  /*0ba0*/  IMAD.MOV.U32 R9, RZ, RZ, 0x4 ;  /* 0x00000004ff097424 */ /* 0x000fc600078e00ff */
[----:B------:R-:W-:Y:S02]  /*0bb0*/  SHF.L.U32 R5, R5, UR6, RZ ;  /* 0x0000000605057c19 */ /* 0x000fe400080006ff */
[----:B------:R-:W-:Y:S02]  /*0bc0*/  SHF.R.U32.HI R6, RZ, UR6, R0 ;  /* 0x00000006ff067c19 */ /* 0x000fe40008011600 */
[----:B------:R-:W-:Y:S02]  /*0bd0*/  IADD3 R7, R5, -0x1, RZ ;  /* 0xffffffff05077810 */ /* 0x000fe40007ffe0ff */
[----:B------:R-:W-:Y:S02]  /*0be0*/  SHF.L.U32 R6, R6, UR4, RZ ;  /* 0x0000000406067c19 */ /* 0x000fe400080006ff */
        /* <DEDUP_REMOVED lines=10> */
[----:B------:R-:W-:Y:S01]  /*0c90*/  IMAD.MOV.U32 R5, RZ, RZ, 0x1 ;  /* 0x00000001ff057424 */ /* 0x000fe200078e00ff */
[----:B------:R-:W-:Y:S01]  /*0ca0*/  IADD3 R4, R4, -0x1, RZ ;  /* 0xffffffff04047810 */ /* 0x000fe20007ffe0ff */
[----:B------:R-:W-:Y:S01]  /*0cb0*/  UIADD3 UR4, UR4, 0x1, URZ ;  /* 0x0000000104047890 */ /* 0x000fe2000fffe03f */
[----:B--2---:R-:W-:-:S04]  /*0cc0*/  ISETP.NE.AND P0, PT, R11, 0x10000, PT ;  /* 0x000100000b00780c */ /* 0x004fc80003f05270 */
[----:B---3--:R-:W-:-:S13]  /*0cd0*/  ISETP.EQ.AND P0, PT, R14, 0x10000, !P0 ;  /* 0x000100000e00780c */ /* 0x008fda0004702270 */
[----:B------:R-:W-:-:S04]  /*0ce0*/  @!P0 IMAD R14, R14, R11, RZ ;  /* 0x0000000b0e0e8224 */ /* 0x000fc800078e02ff */
[----:B------:R-:W-:-:S05]  /*0cf0*/  @!P0 IMAD.WIDE.U32 R12, R14, -0xffff, RZ ;  /* 0xffff00010e0c8825 */ /* 0x000fca00078e00ff */
[----:B------:R-:W-:-:S05]  /*0d00*/  @!P0 SHF.R.U32.HI R13, RZ, 0x10, R13 ;  /* 0x00000010ff0d8819 */ /* 0x000fca000001160d */
[----:B------:R-:W-:Y:S01]  /*0d10*/  @!P0 IMAD R5, R13, -0x10001, R14 ;  /* 0xfffeffff0d058824 */ /* 0x000fe200078e020e */
[----:B------:R-:W-:-:S04]  /*0d20*/  ISETP.NE.AND P0, PT, R4, RZ, PT ;  /* 0x000000ff0400720c */ /* 0x000fc80003f05270 */
[----:B----4-:R-:W-:Y:S02]  /*0d30*/  IADD3 R14, R16, R5, RZ ;  /* 0x00000005100e7210 */ /* 0x010fe40007ffe0ff */
        /* <DEDUP_REMOVED lines=11> */
.L_x_160:
[----:B------:R-:W-:-:S05]  /*0df0*/  IMAD.MOV.U32 R4, RZ, RZ, c[0x0][0x178] ;  /* 0x00005e00ff047624 */ /* 0x000fca00078e00ff */
[----:B------:R-:W-:-:S04]  /*0e00*/  LOP3.LUT R4, R4, 0x1, RZ, 0xc0, !PT ;  /* 0x0000000104047812 */ /* 0x000fc800078ec0ff */
[----:B------:R-:W-:-:S13]  /*0e10*/  ISETP.NE.U32.AND P0, PT, R4, 0x1, PT ;  /* 0x000000010400780c */ /* 0x000fda0003f05070 */
[----:B------:R-:W-:Y:S05]  /*0e20*/  @P0 EXIT ;  /* 0x000000000000094d */ /* 0x000fea0003800000 */
[----:B------:R-:W-:-:S05]  /*0e30*/  MOV R11, 0x4 ;  /* 0x00000004000b7802 */ /* 0x000fca0000000f00 */
[----:B------:R-:W-:-:S04]  /*0e40*/  IMAD.WIDE.U32 R6, R2, R11, c[0x0][0x190] ;  /* 0x0000640002067625 */ /* 0x000fc800078e000b */
[C---:B0-----:R-:W-:Y:S01]  /*0e50*/  IMAD.WIDE.U32 R4, R0.reuse, R11, c[0x0][0x168] ;  /* 0x00005a0000047625 */ /* 0x041fe200078e000b */
[----:B------:R-:W2:Y:S04]  /*0e60*/  LDG.E R9, [R6.64] ;  /* 0x0000000806097981 */ /* 0x000ea8000c1e1900 */
[----:B------:R-:W3:Y:S01]  /*0e70*/  LDG.E R2, [R4.64] ;  /* 0x0000000804027981 */ /* 0x000ee2000c1e1900 */
[----:B------:R-:W-:Y:S02]  /*0e80*/  MOV R13, 0x1 ;  /* 0x00000001000d7802 */ /* 0x000fe40000000f00 */
[----:B------:R-:W-:Y:S02]  /*0e90*/  IADD3 R0, R0, R3, RZ ;  /* 0x0000000300007210 */ /* 0x000fe40007ffe0ff */
[----:B--2---:R-:W-:-:S04]  /*0ea0*/  ISETP.NE.AND P0, PT, R9, 0x10000, PT ;  /* 0x000100000900780c */ /* 0x004fc80003f05270 */
[----:B---3--:R-:W-:-:S13]  /*0eb0*/  ISETP.EQ.AND P0, PT, R2, 0x10000, !P0 ;  /* 0x000100000200780c */ /* 0x008fda0004702270 */
[----:B------:R-:W-:-:S04]  /*0ec0*/  @!P0 IMAD R2, R2, R9, RZ ;  /* 0x0000000902028224 */ /* 0x000fc800078e02ff */
[----:B------:R-:W-:-:S05]  /*0ed0*/  @!P0 IMAD.WIDE.U32 R8, R2, -0xffff, RZ ;  /* 0xffff000102088825 */ /* 0x000fca00078e00ff */
[----:B------:R-:W-:-:S05]  /*0ee0*/  @!P0 SHF.R.U32.HI R9, RZ, 0x10, R9 ;  /* 0x00000010ff098819 */ /* 0x000fca0000011609 */
[----:B------:R-:W-:Y:S02]  /*0ef0*/  @!P0 IMAD R13, R9, -0x10001, R2 ;  /* 0xfffeffff090d8824 */ /* 0x000fe400078e0202 */
[----:B------:R-:W-:-:S03]  /*0f00*/  IMAD.WIDE.U32 R2, R0, R11, c[0x0][0x168] ;  /* 0x00005a0000027625 */ /* 0x000fc600078e000b */
[----:B------:R-:W-:Y:S04]  /*0f10*/  STG.E [R4.64], R13 ;  /* 0x0000000d04007986 */ /* 0x000fe8000c101908 */
[----:B------:R-:W2:Y:S04]  /*0f20*/  LDG.E R7, [R6.64] ;  /* 0x0000000806077981 */ /* 0x000ea8000c1e1900 */
[----:B------:R-:W3:Y:S01]  /*0f30*/  LDG.E R0, [R2.64] ;  /* 0x0000000802007981 */ /* 0x000ee2000c1e1900 */
[----:B------:R-:W-:Y:S02]  /*0f40*/  MOV R11, 0x1 ;  /* 0x00000001000b7802 */ /* 0x000fe40000000f00 */
        /* <DEDUP_REMOVED lines=8> */
.L_x_164:
        /* <DEDUP_REMOVED lines=11> */
.L_x_195:


//--------------------- .text._Z5d_fntPjS_jjjS_S_S_ --------------------------
	.section	.text._Z5d_fntPjS_jjjS_S_S_,"ax",@progbits
	.sectioninfo	@"SHI_REGISTERS=78"
	.align	128
        .global         _Z5d_fntPjS_jjjS_S_S_
        .type           _Z5d_fntPjS_jjjS_S_S_,@function
        .size           _Z5d_fntPjS_jjjS_S_S_,(.L_x_201 - _Z5d_fntPjS_jjjS_S_S_)
_Z5d_fntPjS_jjjS_S_S_:
.text._Z5d_fntPjS_jjjS_S_S_:
[----:B------:R-:W-:Y:S02]  /*0000*/  BSSY B0, `(.L_x_165) ;  /* 0x000018a000007945 */ /* 0x000fe40003800000 */
[----:B------:R0:W5:Y:S01]  /*0010*/  LDL.64 R32, [R1] ;  /* 0x0000000001207983 */ /* 0x0001620000100a00 */
[----:B------:R-:W-:Y:S01]  /*0020*/  IMAD.MOV.U32 R0, RZ, RZ, 0x1 ;  /* 0x00000001ff007424 */ /* 0x000fe200078e00ff */
[----:B------:R-:W-:Y:S01]  /*0030*/  BSSY B1, `(.L_x_166) ;  /* 0x000002b000017945 */ /* 0x000fe20003800000 */
[----:B------:R-:W-:Y:S01]  /*0040*/  ISETP.NE.AND P2, PT, R9, RZ, PT ;  /* 0x000000ff0900720c */ /* 0x000fe20003f45270 */
[----:B------:R-:W-:Y:S02]  /*0050*/  IMAD.MOV.U32 R59, RZ, RZ, RZ ;  /* 0x000000ffff3b7224 */ /* 0x000fe400078e00ff */
[C---:B------:R-:W-:Y:S02]  /*0060*/  SHF.L.U32 R8, R0.reuse, R8, RZ ;  /* 0x0000000800087219 */ /* 0x040fe400000006ff */
[----:B------:R-:W-:Y:S02]  /*0070*/  SHF.L.U32 R0, R0, R9, RZ ;  /* 0x0000000900007219 */ /* 0x000fe400000006ff */
[----:B------:R-:W-:-:S04]  /*0080*/  IMNMX.U32 R8, R8, 0x1, !PT ;  /* 0x0000000108087817 */ /* 0x000fc80007800000 */
[C---:B------:R-:W-:Y:S02]  /*0090*/  IADD3 R3, R8.reuse, -0x1, RZ ;  /* 0xffffffff08037810 */ /* 0x040fe40007ffe0ff */
[----:B------:R-:W-:Y:S02]  /*00a0*/  LOP3.LUT R11, R8, 0x3, RZ, 0xc0, !PT ;  /* 0x00000003080b7812 */ /* 0x000fe400078ec0ff */
[----:B------:R-:W-:Y:S02]  /*00b0*/  ISETP.GE.U32.AND P0, PT, R3, 0x3, PT ;  /* 0x000000030300780c */ /* 0x000fe40003f06070 */
[----:B------:R-:W-:Y:S02]  /*00c0*/  ISETP.NE.AND P1, PT, R11, RZ, PT ;  /* 0x000000ff0b00720c */ /* 0x000fe40003f25270 */
[----:B------:R-:W-:-:S09]  /*00d0*/  IADD3 R3, R0, -0x1, RZ ;  /* 0xffffffff00037810 */ /* 0x000fd20007ffe0ff */
[----:B------:R-:W-:Y:S05]  /*00e0*/  @!P0 BRA `(.L_x_167) ;  /* 0x000001f000008947 */ /* 0x000fea0003800000 */
[----:B0-----:R-:W-:-:S02]  /*00f0*/  IADD3 R8, R8, -R11, RZ ;  /* 0x8000000b08087210 */ /* 0x001fc40007ffe0ff */
.L_x_168:
[----:B------:R-:W-:Y:S01]  /*0100*/  IADD3 R67, R3, R59, RZ ;  /* 0x0000003b03437210 */ /* 0x000fe20007ffe0ff */
[----:B------:R-:W-:Y:S01]  /*0110*/  ULDC.64 UR4, c[0x0][0x118] ;  /* 0x0000460000047ab9 */ /* 0x000fe20000000a00 */
[----:B------:R-:W-:-:S04]  /*0120*/  IMAD.WIDE.U32 R34, R59, 0x4, R4 ;  /* 0x000000043b227825 */ /* 0x000fc800078e0004 */
[----:B-1----:R-:W-:Y:S01]  /*0130*/  IMAD.WIDE.U32 R40, R67, 0x4, R12 ;  /* 0x0000000443287825 */ /* 0x002fe200078e000c */
[----:B------:R-:W2:Y:S05]  /*0140*/  LD.E R65, [R34.64] ;  /* 0x0000000422417980 */ /* 0x000eaa000c101900 */
[----:B------:R-:W3:Y:S01]  /*0150*/  LD.E R41, [R40.64] ;  /* 0x0000000428297980 */ /* 0x000ee2000c101900 */
[----:B------:R-:W-:-:S05]  /*0160*/  IADD3 R49, R0, R59, RZ ;  /* 0x0000003b00317210 */ /* 0x000fca0007ffe0ff */
[----:B------:R-:W-:-:S04]  /*0170*/  IMAD.WIDE.U32 R48, R49, 0x4, R12 ;  /* 0x0000000431307825 */ /* 0x000fc800078e000c */
[----:B---3--:R-:W-:-:S05]  /*0180*/  IMAD.WIDE.U32 R42, R41, 0x4, R6 ;  /* 0x00000004292a7825 */ /* 0x008fca00078e0006 */
[----:B--2---:R0:W-:Y:S04]  /*0190*/  ST.E [R42.64], R65 ;  /* 0x000000412a007985 */ /* 0x0041e8000c101904 */
[----:B------:R-:W2:Y:S04]  /*01a0*/  LD.E R49, [R48.64] ;  /* 0x0000000430317980 */ /* 0x000ea8000c101900 */
[----:B------:R-:W3:Y:S01]  /*01b0*/  LD.E R73, [R34.64+0x4] ;  /* 0x0000040422497980 */ /* 0x000ee2000c101900 */
[----:B------:R-:W-:-:S05]  /*01c0*/  IADD3 R57, R67, 0x2, RZ ;  /* 0x0000000243397810 */ /* 0x000fca0007ffe0ff */
[----:B------:R-:W-:-:S04]  /*01d0*/  IMAD.WIDE.U32 R56, R57, 0x4, R12 ;  /* 0x0000000439387825 */ /* 0x000fc800078e000c */
[----:B--2---:R-:W-:-:S05]  /*01e0*/  IMAD.WIDE.U32 R50, R49, 0x4, R6 ;  /* 0x0000000431327825 */ /* 0x004fca00078e0006 */
[----:B---3--:R1:W-:Y:S04]  /*01f0*/  ST.E [R50.64], R73 ;  /* 0x0000004932007985 */ /* 0x0083e8000c101904 */
[----:B------:R-:W2:Y:S04]  /*0200*/  LD.E R41, [R56.64] ;  /* 0x0000000438297980 */ /* 0x000ea8000c101900 */
[----:B------:R-:W3:Y:S01]  /*0210*/  LD.E R75, [R34.64+0x8] ;  /* 0x00000804224b7980 */ /* 0x000ee2000c101900 */
[----:B------:R-:W-:-:S05]  /*0220*/  IADD3 R67, R67, 0x3, RZ ;  /* 0x0000000343437810 */ /* 0x000fca0007ffe0ff */
[----:B0-----:R-:W-:-:S04]  /*0230*/  IMAD.WIDE.U32 R42, R67, 0x4, R12 ;  /* 0x00000004432a7825 */ /* 0x001fc800078e000c */
[----:B--2---:R-:W-:-:S05]  /*0240*/  IMAD.WIDE.U32 R40, R41, 0x4, R6 ;  /* 0x0000000429287825 */ /* 0x004fca00078e0006 */
[----:B---3--:R1:W-:Y:S04]  /*0250*/  ST.E [R40.64], R75 ;  /* 0x0000004b28007985 */ /* 0x0083e8000c101904 */
[----:B------:R-:W2:Y:S04]  /*0260*/  LD.E R43, [R42.64] ;  /* 0x000000042a2b7980 */ /* 0x000ea8000c101900 */
[----:B------:R-:W3:Y:S01]  /*0270*/  LD.E R65, [R34.64+0xc] ;  /* 0x00000c0422417980 */ /* 0x000ee2000c101900 */
[----:B------:R-:W-:-:S04]  /*0280*/  IADD3 R8, R8, -0x4, RZ ;  /* 0xfffffffc08087810 */ /* 0x000fc80007ffe0ff */
[----:B------:R-:W-:Y:S02]  /*0290*/  ISETP.NE.AND P0, PT, R8, RZ, PT ;  /* 0x000000ff0800720c */ /* 0x000fe40003f05270 */
[----:B------:R-:W-:Y:S01]  /*02a0*/  IADD3 R59, R59, 0x4, RZ ;  /* 0x000000043b3b7810 */ /* 0x000fe20007ffe0ff */
[----:B--2---:R-:W-:-:S05]  /*02b0*/  IMAD.WIDE.U32 R48, R43, 0x4, R6 ;  /* 0x000000042b307825 */ /* 0x004fca00078e0006 */
[----:B---3--:R1:W-:Y:S05]  /*02c0*/  ST.E [R48.64], R65 ;  /* 0x0000004130007985 */ /* 0x0083ea000c101904 */
[----:B------:R-:W-:Y:S05]  /*02d0*/  @P0 BRA `(.L_x_168) ;  /* 0xfffffe2000000947 */ /* 0x000fea000383ffff */
.L_x_167:
[----:B0-----:R-:W-:Y:S05]  /*02e0*/  BSYNC B1 ;  /* 0x0000000000017941 */ /* 0x001fea0003800000 */
.L_x_166:
[----:B------:R-:W-:Y:S01]  /*02f0*/  BSSY B1, `(.L_x_169) ;  /* 0x000000e000017945 */ /* 0x000fe20003800000 */
[----:B------:R-:W-:Y:S05]  /*0300*/  @!P1 BRA `(.L_x_170) ;  /* 0x000000c000009947 */ /* 0x000fea0003800000 */
.L_x_171:
[----:B------:R-:W-:Y:S01]  /*0310*/  IADD3 R43, R3, R59, RZ ;  /* 0x0000003b032b7210 */ /* 0x000fe20007ffe0ff */
[----:B------:R-:W-:Y:S01]  /*0320*/  ULDC.64 UR4, c[0x0][0x118] ;  /* 0x0000460000047ab9 */ /* 0x000fe20000000a00 */
[----:B01----:R-:W-:-:S04]  /*0330*/  IMAD.WIDE.U32 R40, R59, 0x4, R4 ;  /* 0x000000043b287825 */ /* 0x003fc800078e0004 */
[----:B------:R-:W-:Y:S02]  /*0340*/  IMAD.WIDE.U32 R42, R43, 0x4, R12 ;  /* 0x000000042b2a7825 */ /* 0x000fe400078e000c */
[----:B------:R-:W2:Y:S04]  /*0350*/  LD.E R41, [R40.64] ;  /* 0x0000000428297980 */ /* 0x000ea8000c101900 */
[----:B------:R-:W3:Y:S01]  /*0360*/  LD.E R35, [R42.64] ;  /* 0x000000042a237980 */ /* 0x000ee2000c101900 */
[----:B------:R-:W-:-:S04]  /*0370*/  IADD3 R11, R11, -0x1, RZ ;  /* 0xffffffff0b0b7810 */ /* 0x000fc80007ffe0ff */
[----:B------:R-:W-:Y:S02]  /*0380*/  ISETP.NE.AND P0, PT, R11, RZ, PT ;  /* 0x000000ff0b00720c */ /* 0x000fe40003f05270 */
[----:B------:R-:W-:Y:S01]  /*0390*/  IADD3 R59, R59, 0x1, RZ ;  /* 0x000000013b3b7810 */ /* 0x000fe20007ffe0ff */
[----:B---3--:R-:W-:-:S05]  /*03a0*/  IMAD.WIDE.U32 R34, R35, 0x4, R6 ;  /* 0x0000000423227825 */ /* 0x008fca00078e0006 */
[----:B--2---:R0:W-:Y:S05]  /*03b0*/  ST.E [R34.64], R41 ;  /* 0x0000002922007985 */ /* 0x0041ea000c101904 */
[----:B------:R-:W-:Y:S05]  /*03c0*/  @P0 BRA `(.L_x_171) ;  /* 0xffffff4000000947 */ /* 0x000fea000383ffff */
.L_x_170:
[----:B------:R-:W-:Y:S05]  /*03d0*/  BSYNC B1 ;  /* 0x0000000000017941 */ /* 0x000fea0003800000 */
.L_x_169:
[----:B------:R-:W-:Y:S01]  /*03e0*/  BSSY B2, `(.L_x_172) ;  /* 0x00000fb000027945 */ /* 0x000fe20003800000 */
[----:B------:R-:W-:Y:S05]  /*03f0*/  @!P2 BRA `(.L_x_173) ;  /* 0x00000f900000a947 */ /* 0x000fea0003800000 */
[----:B------:R-:W-:Y:S01]  /*0400*/  LOP3.LUT R3, R10, 0x2, RZ, 0xc0, !PT ;  /* 0x000000020a037812 */ /* 0x000fe200078ec0ff */
[----:B------:R-:W-:-:S03]  /*0410*/  IMAD.MOV.U32 R4, RZ, RZ, RZ ;  /* 0x000000ffff047224 */ /* 0x000fc600078e00ff */
[----:B------:R-:W-:-:S02]  /*0420*/  SHF.R.U32.HI R3, RZ, 0x1, R3 ;  /* 0x00000001ff037819 */ /* 0x000fc40000011603 */
.L_x_181:
[----:B-----5:R-:W-:Y:S01]  /*0430*/  IMAD.MOV.U32 R5, RZ, RZ, 0x1 ;  /* 0x00000001ff057424 */ /* 0x020fe200078e00ff */
[----:B------:R-:W-:-:S04]  /*0440*/  ULDC.64 UR4, c[0x0][0x118] ;  /* 0x0000460000047ab9 */ /* 0x000fc80000000a00 */
[----:B------:R-:W-:-:S05]  /*0450*/  SHF.L.U32 R8, R5, R4, RZ ;  /* 0x0000000405087219 */ /* 0x000fca00000006ff */
[----:B01----:R-:W-:-:S04]  /*0460*/  IMAD R41, R3, 0xffff, R8 ;  /* 0x0000ffff03297824 */ /* 0x003fc800078e0208 */
[----:B------:R-:W-:-:S05]  /*0470*/  IMAD.WIDE.U32 R40, R41, 0x4, R14 ;  /* 0x0000000429287825 */ /* 0x000fca00078e000e */
[----:B-----5:R0:W5:Y:S01]  /*0480*/  LD.E R5, [R40.64] ;  /* 0x0000000428057980 */ /* 0x020162000c101900 */
[----:B------:R-:W-:Y:S01]  /*0490*/  IMNMX.U32 R34, R8, 0x1, !PT ;  /* 0x0000000108227817 */ /* 0x000fe20007800000 */
[----:B------:R-:W-:Y:S01]  /*04a0*/  BSSY B1, `(.L_x_174) ;  /* 0x00000ec000017945 */ /* 0x000fe20003800000 */
[----:B------:R-:W-:Y:S01]  /*04b0*/  IADD3 R4, R4, 0x1, RZ ;  /* 0x0000000104047810 */ /* 0x000fe20007ffe0ff */
[----:B------:R-:W-:Y:S01]  /*04c0*/  IMAD.MOV.U32 R13, RZ, RZ, RZ ;  /* 0x000000ffff0d7224 */ /* 0x000fe200078e00ff */
[----:B------:R-:W-:Y:S02]  /*04d0*/  IADD3 R11, R34, -0x1, RZ ;  /* 0xffffffff220b7810 */ /* 0x000fe40007ffe0ff */
[----:B------:R-:W-:Y:S02]  /*04e0*/  ISETP.GE.U32.AND P1, PT, R4, R9, PT ;  /* 0x000000090400720c */ /* 0x000fe40003f26070 */
[----:B------:R-:W-:Y:S02]  /*04f0*/  ISETP.GE.U32.AND P2, PT, R11, 0x3, PT ;  /* 0x000000030b00780c */ /* 0x000fe40003f46070 */
[----:B------:R-:W-:-:S02]  /*0500*/  LOP3.LUT R11, R34, 0x3, RZ, 0xc0, !PT ;  /* 0x00000003220b7812 */ /* 0x000fc400078ec0ff */
[----:B------:R-:W-:-:S03]  /*0510*/  IADD3 R12, R8, 0x3, RZ ;  /* 0x00000003080c7810 */ /* 0x000fc60007ffe0ff */
[----:B0-----:R-:W-:-:S02]  /*0520*/  IMAD.IADD R34, R11, 0x1, -R34 ;  /* 0x000000010b227824 */ /* 0x001fc400078e0a22 */
.L_x_180:
[----:B------:R-:W-:Y:S01]  /*0530*/  BSSY B3, `(.L_x_175) ;  /* 0x0000084000037945 */ /* 0x000fe20003800000 */
[----:B------:R-:W-:Y:S01]  /*0540*/  ISETP.NE.AND P3, PT, R11, RZ, PT ;  /* 0x000000ff0b00720c */ /* 0x000fe20003f65270 */
[----:B0-----:R-:W-:Y:S01]  /*0550*/  IMAD.MOV.U32 R48, RZ, RZ, RZ ;  /* 0x000000ffff307224 */ /* 0x001fe200078e00ff */
[----:B------:R-:W-:Y:S01]  /*0560*/  MOV R66, 0x1 ;  /* 0x0000000100427802 */ /* 0x000fe20000000f00 */
[----:B------:R-:W-:Y:S05]  /*0570*/  @!P2 BRA `(.L_x_176) ;  /* 0x000007f00000a947 */ /* 0x000fea0003800000 */
[C---:B------:R-:W-:Y:S01]  /*0580*/  IADD3 R43, R13.reuse, 0x1, RZ ;  /* 0x000000010d2b7810 */ /* 0x040fe20007ffe0ff */
[--C-:B------:R-:W-:Y:S01]  /*0590*/  IMAD.IADD R41, R12, 0x1, R13.reuse ;  /* 0x000000010c297824 */ /* 0x100fe200078e020d */
[----:B------:R-:W-:Y:S01]  /*05a0*/  IADD3 R35, R13, 0x3, RZ ;  /* 0x000000030d237810 */ /* 0x000fe20007ffe0ff */
[C---:B------:R-:W-:Y:S01]  /*05b0*/  IMAD.IADD R42, R8.reuse, 0x1, R13 ;  /* 0x00000001082a7824 */ /* 0x040fe200078e020d */
[----:B------:R-:W-:Y:S01]  /*05c0*/  MOV R66, 0x1 ;  /* 0x0000000100427802 */ /* 0x000fe20000000f00 */
[----:B------:R-:W-:-:S03]  /*05d0*/  IMAD.IADD R40, R8, 0x1, R43 ;  /* 0x0000000108287824 */ /* 0x000fc600078e022b */
.L_x_177:
[----:B------:R-:W-:Y:S01]  /*05e0*/  IADD3 R57, R42, R48, RZ ;  /* 0x000000302a397210 */ /* 0x000fe20007ffe0ff */
[----:B------:R-:W-:-:S04]  /*05f0*/  ULDC.64 UR4, c[0x0][0x118] ;  /* 0x0000460000047ab9 */ /* 0x000fc80000000a00 */
[----:B------:R-:W-:-:S05]  /*0600*/  IMAD.WIDE.U32 R56, R57, 0x4, R6 ;  /* 0x0000000439387825 */ /* 0x000fca00078e0006 */
[----:B------:R-:W2:Y:S01]  /*0610*/  LD.E R49, [R56.64] ;  /* 0x0000000438317980 */ /* 0x000ea2000c101900 */
[----:B------:R-:W-:-:S05]  /*0620*/  IADD3 R65, R48, R13, RZ ;  /* 0x0000000d30417210 */ /* 0x000fca0007ffe0ff */
[----:B------:R-:W-:-:S05]  /*0630*/  IMAD.WIDE.U32 R64, R65, 0x4, R6 ;  /* 0x0000000441407825 */ /* 0x000fca00078e0006 */
[----:B------:R-:W3:Y:S01]  /*0640*/  LD.E R72, [R64.64] ;  /* 0x0000000440487980 */ /* 0x000ee2000c101900 */
[----:B------:R-:W-:-:S04]  /*0650*/  ISETP.NE.AND P0, PT, R66, 0x10000, PT ;  /* 0x000100004200780c */ /* 0x000fc80003f05270 */
[----:B--2---:R-:W-:-:S13]  /*0660*/  ISETP.EQ.AND P4, PT, R49, 0x10000, !P0 ;  /* 0x000100003100780c */ /* 0x004fda0004782270 */
[----:B------:R-:W-:Y:S01]  /*0670*/  @!P4 IMAD R58, R49, R66, RZ ;  /* 0x00000042313ac224 */ /* 0x000fe200078e02ff */
[----:B------:R-:W-:-:S03]  /*0680*/  MOV R49, 0x1 ;  /* 0x0000000100317802 */ /* 0x000fc60000000f00 */
[----:B------:R-:W-:-:S05]  /*0690*/  @!P4 IMAD.WIDE.U32 R50, R58, -0xffff, RZ ;  /* 0xffff00013a32c825 */ /* 0x000fca00078e00ff */
[----:B------:R-:W-:-:S05]  /*06a0*/  @!P4 SHF.R.U32.HI R51, RZ, 0x10, R51 ;  /* 0x00000010ff33c819 */ /* 0x000fca0000011633 */
[----:B------:R-:W-:-:S05]  /*06b0*/  @!P4 IMAD R49, R51, -0x10001, R58 ;  /* 0xfffeffff3331c824 */ /* 0x000fca00078e023a */
[----:B---3--:R-:W-:Y:S02]  /*06c0*/  IADD3 R58, R72, R49, RZ ;  /* 0x00000031483a7210 */ /* 0x008fe40007ffe0ff */
[----:B------:R-:W-:-:S03]  /*06d0*/  IADD3 R59, -R49, 0x10001, R72 ;  /* 0x00010001313b7810 */ /* 0x000fc60007ffe148 */
[----:B------:R-:W-:-:S05]  /*06e0*/  IMAD.WIDE.U32 R50, R58, -0xffff, RZ ;  /* 0xffff00013a327825 */ /* 0x000fca00078e00ff */
[----:B------:R-:W-:Y:S01]  /*06f0*/  SHF.R.U32.HI R49, RZ, 0x10, R51 ;  /* 0x00000010ff317819 */ /* 0x000fe20000011633 */
[----:B------:R-:W-:-:S04]  /*0700*/  IMAD.WIDE.U32 R50, R59, -0xffff, RZ ;  /* 0xffff00013b327825 */ /* 0x000fc800078e00ff */
[----:B------:R-:W-:Y:S01]  /*0710*/  IMAD R49, R49, -0x10001, R58 ;  /* 0xfffeffff31317824 */ /* 0x000fe200078e023a */
[----:B------:R-:W-:Y:S01]  /*0720*/  SHF.R.U32.HI R50, RZ, 0x10, R51 ;  /* 0x00000010ff327819 */ /* 0x000fe20000011633 */
[----:B------:R-:W-:-:S03]  /*0730*/  IMAD.IADD R51, R40, 0x1, R48 ;  /* 0x0000000128337824 */ /* 0x000fc600078e0230 */
[----:B------:R0:W-:Y:S01]  /*0740*/  ST.E [R64.64], R49 ;  /* 0x0000003140007985 */ /* 0x0001e2000c101904 */
[----:B------:R-:W-:Y:S02]  /*0750*/  IMAD R73, R50, -0x10001, R59 ;  /* 0xfffeffff32497824 */ /* 0x000fe400078e023b */
[----:B------:R-:W-:-:S03]  /*0760*/  IMAD.WIDE.U32 R50, R51, 0x4, R6 ;  /* 0x0000000433327825 */ /* 0x000fc600078e0006 */
[----:B------:R1:W-:Y:S04]  /*0770*/  ST.E [R56.64], R73 ;  /* 0x0000004938007985 */ /* 0x0003e8000c101904 */
[----:B------:R-:W2:Y:S01]  /*0780*/  LD.E R75, [R50.64] ;  /* 0x00000004324b7980 */ /* 0x000ea2000c101900 */
[----:B------:R-:W-:-:S05]  /*0790*/  IADD3 R59, R43, R48, RZ ;  /* 0x000000302b3b7210 */ /* 0x000fca0007ffe0ff */
[----:B------:R-:W-:-:S05]  /*07a0*/  IMAD.WIDE.U32 R58, R59, 0x4, R6 ;  /* 0x000000043b3a7825 */ /* 0x000fca00078e0006 */
[----:B------:R-:W3:Y:S01]  /*07b0*/  LD.E R74, [R58.64] ;  /* 0x000000043a4a7980 */ /* 0x000ee2000c101900 */
[----:B-----5:R-:W-:Y:S02]  /*07c0*/  ISETP.EQ.AND P0, PT, R5, 0x10000, !P0 ;  /* 0x000100000500780c */ /* 0x020fe40004702270 */
[----:B0-----:R-:W-:-:S11]  /*07d0*/  MOV R49, 0x1 ;  /* 0x0000000100317802 */ /* 0x001fd60000000f00 */
[----:B------:R-:W-:-:S04]  /*07e0*/  @!P0 IMAD R72, R5, R66, RZ ;  /* 0x0000004205488224 */ /* 0x000fc800078e02ff */
[----:B------:R-:W-:Y:S01]  /*07f0*/  @!P0 IMAD.WIDE.U32 R66, R72, -0xffff, RZ ;  /* 0xffff000148428825 */ /* 0x000fe200078e00ff */
[----:B------:R-:W-:-:S04]  /*0800*/  MOV R66, 0x1 ;  /* 0x0000000100427802 */ /* 0x000fc80000000f00 */
[----:B------:R-:W-:-:S05]  /*0810*/  @!P0 SHF.R.U32.HI R67, RZ, 0x10, R67 ;  /* 0x00000010ff438819 */ /* 0x000fca0000011643 */
[----:B------:R-:W-:-:S05]  /*0820*/  @!P0 IMAD R66, R67, -0x10001, R72 ;  /* 0xfffeffff43428824 */ /* 0x000fca00078e0248 */
[----:B------:R-:W-:-:S04]  /*0830*/  ISETP.NE.AND P0, PT, R66, 0x10000, PT ;  /* 0x000100004200780c */ /* 0x000fc80003f05270 */
[----:B--2---:R-:W-:-:S13]  /*0840*/  ISETP.EQ.AND P4, PT, R75, 0x10000, !P0 ;  /* 0x000100004b00780c */ /* 0x004fda0004782270 */
[----:B------:R-:W-:-:S04]  /*0850*/  @!P4 IMAD R64, R75, R66, RZ ;  /* 0x000000424b40c224 */ /* 0x000fc800078e02ff */
[----:B-1----:R-:W-:-:S05]  /*0860*/  @!P4 IMAD.WIDE.U32 R56, R64, -0xffff, RZ ;  /* 0xffff00014038c825 */ /* 0x002fca00078e00ff */
[----:B------:R-:W-:-:S05]  /*0870*/  @!P4 SHF.R.U32.HI R57, RZ, 0x10, R57 ;  /* 0x00000010ff39c819 */ /* 0x000fca0000011639 */
[----:B------:R-:W-:-:S04]  /*0880*/  @!P4 IMAD R49, R57, -0x10001, R64 ;  /* 0xfffeffff3931c824 */ /* 0x000fc800078e0240 */
[----:B---3--:R-:W-:Y:S01]  /*0890*/  IMAD.IADD R64, R74, 0x1, R49 ;  /* 0x000000014a407824 */ /* 0x008fe200078e0231 */
[----:B------:R-:W-:-:S03]  /*08a0*/  IADD3 R65, -R49, 0x10001, R74 ;  /* 0x0001000131417810 */ /* 0x000fc60007ffe14a */
[----:B------:R-:W-:-:S05]  /*08b0*/  IMAD.WIDE.U32 R56, R64, -0xffff, RZ ;  /* 0xffff000140387825 */ /* 0x000fca00078e00ff */
[----:B------:R-:W-:Y:S01]  /*08c0*/  SHF.R.U32.HI R49, RZ, 0x10, R57 ;  /* 0x00000010ff317819 */ /* 0x000fe20000011639 */
[----:B------:R-:W-:-:S04]  /*08d0*/  IMAD.WIDE.U32 R56, R65, -0xffff, RZ ;  /* 0xffff000141387825 */ /* 0x000fc800078e00ff */
[----:B------:R-:W-:Y:S01]  /*08e0*/  IMAD R49, R49, -0x10001, R64 ;  /* 0xfffeffff31317824 */ /* 0x000fe200078e0240 */
[----:B------:R-:W-:Y:S02]  /*08f0*/  SHF.R.U32.HI R56, RZ, 0x10, R57 ;  /* 0x00000010ff387819 */ /* 0x000fe40000011639 */
[----:B------:R-:W-:Y:S02]  /*0900*/  IADD3 R57, R41, -0x1, RZ ;  /* 0xffffffff29397810 */ /* 0x000fe40007ffe0ff */
[----:B------:R0:W-:Y:S01]  /*0910*/  ST.E [R58.64], R49 ;  /* 0x000000313a007985 */ /* 0x0001e2000c101904 */
[----:B------:R-:W-:Y:S02]  /*0920*/  IMAD R73, R56, -0x10001, R65 ;  /* 0xfffeffff38497824 */ /* 0x000fe400078e0241 */
[----:B------:R-:W-:-:S03]  /*0930*/  IMAD.WIDE.U32 R56, R57, 0x4, R6 ;  /* 0x0000000439387825 */ /* 0x000fc600078e0006 */
[----:B------:R1:W-:Y:S04]  /*0940*/  ST.E [R50.64], R73 ;  /* 0x0000004932007985 */ /* 0x0003e8000c101904 */
[----:B------:R-:W2:Y:S01]  /*0950*/  LD.E R75, [R56.64] ;  /* 0x00000004384b7980 */ /* 0x000ea2000c101900 */
[----:B------:R-:W-:-:S05]  /*0960*/  IADD3 R65, R35, -0x1, RZ ;  /* 0xffffffff23417810 */ /* 0x000fca0007ffe0ff */
[----:B------:R-:W-:-:S05]  /*0970*/  IMAD.WIDE.U32 R64, R65, 0x4, R6 ;  /* 0x0000000441407825 */ /* 0x000fca00078e0006 */
[----:B------:R-:W3:Y:S01]  /*0980*/  LD.E R74, [R64.64] ;  /* 0x00000004404a7980 */ /* 0x000ee2000c101900 */
[----:B------:R-:W-:Y:S02]  /*0990*/  ISETP.EQ.AND P0, PT, R5, 0x10000, !P0 ;  /* 0x000100000500780c */ /* 0x000fe40004702270 */
        /* <DEDUP_REMOVED lines=18> */
[----:B------:R-:W-:-:S04]  /*0ac0*/  SHF.R.U32.HI R50, RZ, 0x10, R51 ;  /* 0x00000010ff327819 */ /* 0x000fc80000011633 */
[----:B------:R0:W-:Y:S01]  /*0ad0*/  ST.E [R64.64], R49 ;  /* 0x0000003140007985 */ /* 0x0001e2000c101904 */
[----:B------:R-:W-:Y:S02]  /*0ae0*/  IMAD R73, R50, -0x10001, R59 ;  /* 0xfffeffff32497824 */ /* 0x000fe400078e023b */
[----:B------:R-:W-:-:S03]  /*0af0*/  IMAD.WIDE.U32 R50, R41, 0x4, R6 ;  /* 0x0000000429327825 */ /* 0x000fc600078e0006 */
[----:B------:R1:W-:Y:S04]  /*0b00*/  ST.E [R56.64], R73 ;  /* 0x0000004938007985 */ /* 0x0003e8000c101904 */
[----:B------:R-:W2:Y:S01]  /*0b10*/  LD.E R75, [R50.64] ;  /* 0x00000004324b7980 */ /* 0x000ea2000c101900 */
[----:B------:R-:W-:-:S05]  /*0b20*/  IMAD.WIDE.U32 R58, R35, 0x4, R6 ;  /* 0x00000004233a7825 */ /* 0x000fca00078e0006 */
[----:B------:R-:W3:Y:S01]  /*0b30*/  LD.E R74, [R58.64] ;  /* 0x000000043a4a7980 */ /* 0x000ee2000c101900 */
[----:B------:R-:W-:Y:S02]  /*0b40*/  ISETP.EQ.AND P0, PT, R5, 0x10000, !P0 ;  /* 0x000100000500780c */ /* 0x000fe40004702270 */
[----:B0-----:R-:W-:Y:S02]  /*0b50*/  MOV R49, 0x1 ;  /* 0x0000000100317802 */ /* 0x001fe40000000f00 */
[----:B------:R-:W-:Y:S02]  /*0b60*/  IADD3 R48, R48, 0x4, RZ ;  /* 0x0000000430307810 */ /* 0x000fe40007ffe0ff */
[----:B------:R-:W-:Y:S02]  /*0b70*/  IADD3 R35, R35, 0x4, RZ ;  /* 0x0000000423237810 */ /* 0x000fe40007ffe0ff */
[----:B------:R-:W-:-:S05]  /*0b80*/  IADD3 R41, R41, 0x4, RZ ;  /* 0x0000000429297810 */ /* 0x000fca0007ffe0ff */
[----:B------:R-:W-:-:S04]  /*0b90*/  @!P0 IMAD R72, R5, R66, RZ ;  /* 0x0000004205488224 */ /* 0x000fc800078e02ff */
[----:B------:R-:W-:-:S04]  /*0ba0*/  @!P0 IMAD.WIDE.U32 R66, R72, -0xffff, RZ ;  /* 0xffff000148428825 */ /* 0x000fc800078e00ff */
[----:B------:R-:W-:Y:S01]  /*0bb0*/  IMAD.MOV.U32 R66, RZ, RZ, 0x1 ;  /* 0x00000001ff427424 */ /* 0x000fe200078e00ff */
[----:B------:R-:W-:-:S05]  /*0bc0*/  @!P0 SHF.R.U32.HI R67, RZ, 0x10, R67 ;  /* 0x00000010ff438819 */ /* 0x000fca0000011643 */
[----:B------:R-:W-:-:S05]  /*0bd0*/  @!P0 IMAD R66, R67, -0x10001, R72 ;  /* 0xfffeffff43428824 */ /* 0x000fca00078e0248 */
[----:B------:R-:W-:-:S04]  /*0be0*/  ISETP.NE.AND P0, PT, R66, 0x10000, PT ;  /* 0x000100004200780c */ /* 0x000fc80003f05270 */
[----:B--2---:R-:W-:Y:S02]  /*0bf0*/  ISETP.EQ.AND P4, PT, R75, 0x10000, !P0 ;  /* 0x000100004b00780c */ /* 0x004fe40004782270 */
[----:B------:R-:W-:-:S11]  /*0c00*/  ISETP.EQ.AND P0, PT, R5, 0x10000, !P0 ;  /* 0x000100000500780c */ /* 0x000fd60004702270 */
        /* <DEDUP_REMOVED lines=11> */
[----:B------:R-:W-:Y:S01]  /*0cc0*/  @!P0 IMAD R64, R5, R66, RZ ;  /* 0x0000004205408224 */ /* 0x000fe200078e02ff */
[----:B------:R-:W-:Y:S02]  /*0cd0*/  MOV R66, 0x1 ;  /* 0x0000000100427802 */ /* 0x000fe40000000f00 */
[----:B------:R0:W-:Y:S01]  /*0ce0*/  ST.E [R58.64], R49 ;  /* 0x000000313a007985 */ /* 0x0001e2000c101904 */
[----:B------:R-:W-:Y:S02]  /*0cf0*/  IMAD R65, R56, -0x10001, R65 ;  /* 0xfffeffff38417824 */ /* 0x000fe400078e0241 */
[----:B------:R-:W-:Y:S01]  /*0d00*/  @!P0 IMAD.WIDE.U32 R56, R64, -0xffff, RZ ;  /* 0xffff000140388825 */ /* 0x000fe200078e00ff */
[----:B------:R-:W-:Y:S02]  /*0d10*/  IADD3 R56, R34, R48, RZ ;  /* 0x0000003022387210 */ /* 0x000fe40007ffe0ff */
[----:B------:R0:W-:Y:S02]  /*0d20*/  ST.E [R50.64], R65 ;  /* 0x0000004132007985 */ /* 0x0001e4000c101904 */
[----:B------:R-:W-:-:S02]  /*0d30*/  ISETP.NE.AND P4, PT, R56, RZ, PT ;  /* 0x000000ff3800720c */ /* 0x000fc40003f85270 */
[----:B------:R-:W-:-:S05]  /*0d40*/  @!P0 SHF.R.U32.HI R57, RZ, 0x10, R57 ;  /* 0x00000010ff398819 */ /* 0x000fca0000011639 */
[----:B------:R-:W-:-:S06]  /*0d50*/  @!P0 IMAD R66, R57, -0x10001, R64 ;  /* 0xfffeffff39428824 */ /* 0x000fcc00078e0240 */
[----:B0-----:R-:W-:Y:S05]  /*0d60*/  @P4 BRA `(.L_x_177) ;  /* 0xfffff87000004947 */ /* 0x001fea000383ffff */
.L_x_176:
[----:B------:R-:W-:Y:S05]  /*0d70*/  BSYNC B3 ;  /* 0x0000000000037941 */ /* 0x000fea0003800000 */
.L_x_175:
[----:B------:R-:W-:Y:S01]  /*0d80*/  BSSY B3, `(.L_x_178) ;  /* 0x000005a000037945 */ /* 0x000fe20003800000 */
[----:B------:R-:W-:Y:S05]  /*0d90*/  @!P3 BRA `(.L_x_179) ;  /* 0x000005800000b947 */ /* 0x000fea0003800000 */
[----:B------:R-:W-:Y:S01]  /*0da0*/  IADD3 R59, R48, R13, RZ ;  /* 0x0000000d303b7210 */ /* 0x000fe20007ffe0ff */
[----:B------:R-:W-:-:S03]  /*0db0*/  ULDC.64 UR4, c[0x0][0x118] ;  /* 0x0000460000047ab9 */ /* 0x000fc60000000a00 */
[----:B------:R-:W-:-:S05]  /*0dc0*/  IADD3 R51, R8, R59, RZ ;  /* 0x0000003b08337210 */ /* 0x000fca0007ffe0ff */
[----:B------:R-:W-:-:S05]  /*0dd0*/  IMAD.WIDE.U32 R50, R51, 0x4, R6 ;  /* 0x0000000433327825 */ /* 0x000fca00078e0006 */
[----:B------:R-:W2:Y:S01]  /*0de0*/  LD.E R35, [R50.64] ;  /* 0x0000000432237980 */ /* 0x000ea2000c101900 */
[----:B------:R-:W-:-:S05]  /*0df0*/  IMAD.WIDE.U32 R48, R59, 0x4, R6 ;  /* 0x000000043b307825 */ /* 0x000fca00078e0006 */
[----:B------:R-:W3:Y:S01]  /*0e00*/  LD.E R58, [R48.64] ;  /* 0x00000004303a7980 */ /* 0x000ee2000c101900 */
[----:B------:R-:W-:-:S04]  /*0e10*/  ISETP.NE.AND P0, PT, R66, 0x10000, PT ;  /* 0x000100004200780c */ /* 0x000fc80003f05270 */
[----:B--2---:R-:W-:Y:S02]  /*0e20*/  ISETP.EQ.AND P3, PT, R35, 0x10000, !P0 ;  /* 0x000100002300780c */ /* 0x004fe40004762270 */
[----:B-----5:R-:W-:-:S11]  /*0e30*/  ISETP.EQ.AND P0, PT, R5, 0x10000, !P0 ;  /* 0x000100000500780c */ /* 0x020fd60004702270 */
[-C--:B------:R-:W-:Y:S01]  /*0e40*/  @!P3 IMAD R42, R35, R66.reuse, RZ ;  /* 0x00000042232ab224 */ /* 0x080fe200078e02ff */
[----:B------:R-:W-:Y:S01]  /*0e50*/  MOV R35, 0x1 ;  /* 0x0000000100237802 */ /* 0x000fe20000000f00 */
[----:B------:R-:W-:Y:S02]  /*0e60*/  @!P0 IMAD R66, R5, R66, RZ ;  /* 0x0000004205428224 */ /* 0x000fe400078e02ff */
        /* <DEDUP_REMOVED lines=8> */
[----:B------:R-:W-:-:S03]  /*0ef0*/  SHF.R.U32.HI R35, RZ, 0x10, R41 ;  /* 0x00000010ff237819 */ /* 0x000fc60000011629 */
[----:B------:R-:W-:Y:S01]  /*0f00*/  @!P0 IMAD.WIDE.U32 R40, R66, -0xffff, RZ ;  /* 0xffff000142288825 */ /* 0x000fe200078e00ff */
[----:B------:R-:W-:-:S03]  /*0f10*/  SHF.R.U32.HI R42, RZ, 0x10, R43 ;  /* 0x00000010ff2a7819 */ /* 0x000fc6000001162b */
[----:B------:R-:W-:Y:S01]  /*0f20*/  IMAD R35, R35, -0x10001, R56 ;  /* 0xfffeffff23237824 */ /* 0x000fe200078e0238 */
[----:B------:R-:W-:Y:S01]  /*0f30*/  @!P0 SHF.R.U32.HI R41, RZ, 0x10, R41 ;  /* 0x00000010ff298819 */ /* 0x000fe20000011629 */
[----:B------:R-:W-:Y:S01]  /*0f40*/  IMAD R57, R42, -0x10001, R57 ;  /* 0xfffeffff2a397824 */ /* 0x000fe200078e0239 */
[----:B------:R-:W-:Y:S02]  /*0f50*/  MOV R56, 0x1 ;  /* 0x0000000100387802 */ /* 0x000fe40000000f00 */
[----:B------:R0:W-:Y:S01]  /*0f60*/  ST.E [R48.64], R35 ;  /* 0x0000002330007985 */ /* 0x0001e2000c101904 */
[----:B------:R-:W-:-:S03]  /*0f70*/  @!P0 IMAD R56, R41, -0x10001, R66 ;  /* 0xfffeffff29388824 */ /* 0x000fc600078e0242 */
[----:B------:R0:W-:Y:S01]  /*0f80*/  ST.E [R50.64], R57 ;  /* 0x0000003932007985 */ /* 0x0001e2000c101904 */
[----:B------:R-:W-:Y:S05]  /*0f90*/  @!P3 BRA `(.L_x_179) ;  /* 0x000003800000b947 */ /* 0x000fea0003800000 */
[----:B0-----:R-:W-:Y:S01]  /*0fa0*/  IADD3 R49, R59, 0x1, RZ ;  /* 0x000000013b317810 */ /* 0x001fe20007ffe0ff */
        /* <DEDUP_REMOVED lines=8> */
[----:B------:R-:W-:-:S11]  /*1030*/  ISETP.EQ.AND P0, PT, R5, 0x10000, !P0 ;  /* 0x000100000500780c */ /* 0x000fd60004702270 */
        /* <DEDUP_REMOVED lines=14> */
[----:B------:R-:W-:-:S03]  /*1120*/  @!P0 IMAD.WIDE.U32 R40, R56, -0xffff, RZ ;  /* 0xffff000138288825 */ /* 0x000fc600078e00ff */
[----:B------:R0:W-:Y:S01]  /*1130*/  ST.E [R48.64], R57 ;  /* 0x0000003930007985 */ /* 0x0001e2000c101904 */
[----:B------:R-:W-:Y:S01]  /*1140*/  IMAD R43, R42, -0x10001, R35 ;  /* 0xfffeffff2a2b7824 */ /* 0x000fe200078e0223 */
[----:B------:R-:W-:Y:S02]  /*1150*/  @!P0 SHF.R.U32.HI R41, RZ, 0x10, R41 ;  /* 0x00000010ff298819 */ /* 0x000fe40000011629 */
[----:B------:R-:W-:Y:S02]  /*1160*/  MOV R35, 0x1 ;  /* 0x0000000100237802 */ /* 0x000fe40000000f00 */
[----:B------:R0:W-:Y:S01]  /*1170*/  ST.E [R50.64], R43 ;  /* 0x0000002b32007985 */ /* 0x0001e2000c101904 */
[----:B------:R-:W-:Y:S01]  /*1180*/  @!P0 IMAD R35, R41, -0x10001, R56 ;  /* 0xfffeffff29238824 */ /* 0x000fe200078e0238 */
        /* <DEDUP_REMOVED lines=8> */
[----:B--2---:R-:W-:-:S04]  /*1210*/  ISETP.NE.AND P0, PT, R42, 0x10000, PT ;  /* 0x000100002a00780c */ /* 0x004fc80003f05270 */
[----:B------:R-:W-:-:S13]  /*1220*/  ISETP.EQ.AND P0, PT, R35, 0x10000, !P0 ;  /* 0x000100002300780c */ /* 0x000fda0004702270 */
[----:B------:R-:W-:Y:S01]  /*1230*/  @!P0 IMAD R42, R42, R35, RZ ;  /* 0x000000232a2a8224 */ /* 0x000fe200078e02ff */
[----:B------:R-:W-:-:S03]  /*1240*/  MOV R35, 0x1 ;  /* 0x0000000100237802 */ /* 0x000fc60000000f00 */
[----:B------:R-:W-:-:S05]  /*1250*/  @!P0 IMAD.WIDE.U32 R40, R42, -0xffff, RZ ;  /* 0xffff00012a288825 */ /* 0x000fca00078e00ff */
        /* <DEDUP_REMOVED lines=10> */
[----:B------:R0:W-:Y:S04]  /*1300*/  ST.E [R48.64], R35 ;  /* 0x0000002330007985 */ /* 0x0001e8000c101904 */
[----:B------:R0:W-:Y:S02]  /*1310*/  ST.E [R50.64], R57 ;  /* 0x0000003932007985 */ /* 0x0001e4000c101904 */
.L_x_179:
[----:B------:R-:W-:Y:S05]  /*1320*/  BSYNC B3 ;  /* 0x0000000000037941 */ /* 0x000fea0003800000 */
.L_x_178:
[----:B------:R-:W-:-:S04]  /*1330*/  LEA R13, R8, R13, 0x1 ;  /* 0x0000000d080d7211 */ /* 0x000fc800078e08ff */
[----:B------:R-:W-:-:S13]  /*1340*/  ISETP.GE.U32.AND P0, PT, R13, R0, PT ;  /* 0x000000000d00720c */ /* 0x000fda0003f06070 */
[----:B------:R-:W-:Y:S05]  /*1350*/  @!P0 BRA `(.L_x_180) ;  /* 0xfffff1d000008947 */ /* 0x000fea000383ffff */
[----:B------:R-:W-:Y:S05]  /*1360*/  BSYNC B1 ;  /* 0x0000000000017941 */ /* 0x000fea0003800000 */
.L_x_174:
[----:B------:R-:W-:Y:S01]  /*1370*/  @P1 CALL.REL.NOINC `(.L_x_173) ;  /* 0x0000001000001944 */ /* 0x000fe20003c00000 */
[----:B------:R-:W-:Y:S05]  /*1380*/  BRA `(.L_x_181) ;  /* 0xfffff0a000007947 */ /* 0x000fea000383ffff */
.L_x_173:
[----:B------:R-:W-:Y:S05]  /*1390*/  BSYNC B2 ;  /* 0x0000000000027941 */ /* 0x000fea0003800000 */
.L_x_172:
[----:B------:R-:W-:-:S04]  /*13a0*/  LOP3.LUT R10, R10, 0x1, RZ, 0xc0, !PT ;  /* 0x000000010a0a7812 */ /* 0x000fc800078ec0ff */
[----:B------:R-:W-:-:S13]  /*13b0*/  ISETP.NE.U32.AND P0, PT, R10, 0x1, PT ;  /* 0x000000010a00780c */ /* 0x000fda0003f05070 */
[----:B------:R-:W-:Y:S05]  /*13c0*/  @P0 BRA `(.L_x_182) ;  /* 0x000004d000000947 */ /* 0x000fea0003800000 */
[C---:B------:R-:W-:Y:S01]  /*13d0*/  IMNMX.U32 R3, R0.reuse, 0x1, !PT ;  /* 0x0000000100037817 */ /* 0x040fe20007800000 */
[----:B------:R-:W-:Y:S01]  /*13e0*/  BSSY B1, `(.L_x_183) ;  /* 0x0000037000017945 */ /* 0x000fe20003800000 */
[----:B-----5:R-:W-:Y:S02]  /*13f0*/  IMAD.WIDE.U32 R32, R0, 0x4, R32 ;  /* 0x0000000400207825 */ /* 0x020fe400078e0020 */
[C---:B------:R-:W-:Y:S02]  /*1400*/  IADD3 R4, R3.reuse, -0x1, RZ ;  /* 0xffffffff03047810 */ /* 0x040fe40007ffe0ff */
[----:B------:R-:W-:Y:S01]  /*1410*/  LOP3.LUT R10, R3, 0x3, RZ, 0xc0, !PT ;  /* 0x00000003030a7812 */ /* 0x000fe200078ec0ff */
[----:B------:R-:W-:Y:S01]  /*1420*/  IMAD.MOV.U32 R11, RZ, RZ, RZ ;  /* 0x000000ffff0b7224 */ /* 0x000fe200078e00ff */
[----:B------:R-:W-:Y:S02]  /*1430*/  ISETP.GE.U32.AND P0, PT, R4, 0x3, PT ;  /* 0x000000030400780c */ /* 0x000fe40003f06070 */
[----:B------:R-:W-:-:S11]  /*1440*/  ISETP.NE.AND P1, PT, R10, RZ, PT ;  /* 0x000000ff0a00720c */ /* 0x000fd60003f25270 */
[----:B------:R-:W-:Y:S05]  /*1450*/  @!P0 BRA `(.L_x_184) ;  /* 0x000002f000008947 */ /* 0x000fea0003800000 */
[----:B------:R-:W-:-:S02]  /*1460*/  IADD3 R3, R3, -R10, RZ ;  /* 0x8000000a03037210 */ /* 0x000fc40007ffe0ff */
.L_x_185:
[----:B------:R-:W-:Y:S01]  /*1470*/  ULDC.64 UR4, c[0x0][0x118] ;  /* 0x0000460000047ab9 */ /* 0x000fe20000000a00 */
[----:B---3--:R-:W-:Y:S01]  /*1480*/  IMAD.WIDE.U32 R8, R11, 0x4, R6 ;  /* 0x000000040b087825 */ /* 0x008fe200078e0006 */
[----:B------:R-:W2:Y:S04]  /*1490*/  LD.E R0, [R32.64] ;  /* 0x0000000420007980 */ /* 0x000ea8000c101900 */
[----:B------:R-:W3:Y:S01]  /*14a0*/  LD.E R5, [R8.64] ;  /* 0x0000000408057980 */ /* 0x000ee2000c101900 */
[----:B------:R-:W-:Y:S01]  /*14b0*/  IMAD.MOV.U32 R15, RZ, RZ, 0x1 ;  /* 0x00000001ff0f7424 */ /* 0x000fe200078e00ff */
[----:B--2---:R-:W-:-:S04]  /*14c0*/  ISETP.NE.AND P0, PT, R0, 0x10000, PT ;  /* 0x000100000000780c */ /* 0x004fc80003f05270 */
[----:B---3--:R-:W-:-:S13]  /*14d0*/  ISETP.EQ.AND P0, PT, R5, 0x10000, !P0 ;  /* 0x000100000500780c */ /* 0x008fda0004702270 */
[----:B------:R-:W-:-:S04]  /*14e0*/  @!P0 IMAD R0, R5, R0, RZ ;  /* 0x0000000005008224 */ /* 0x000fc800078e02ff */
[----:B------:R-:W-:-:S05]  /*14f0*/  @!P0 IMAD.WIDE.U32 R4, R0, -0xffff, RZ ;  /* 0xffff000100048825 */ /* 0x000fca00078e00ff */
[----:B------:R-:W-:-:S05]  /*1500*/  @!P0 SHF.R.U32.HI R5, RZ, 0x10, R5 ;  /* 0x00000010ff058819 */ /* 0x000fca0000011605 */
[----:B------:R-:W-:Y:S02]  /*1510*/  @!P0 IMAD R15, R5, -0x10001, R0 ;  /* 0xfffeffff050f8824 */ /* 0x000fe400078e0200 */
[----:B------:R-:W2:Y:S04]  /*1520*/  LD.E R5, [R8.64+0x4] ;  /* 0x0000040408057980 */ /* 0x000ea8000c101900 */
[----:B------:R3:W-:Y:S04]  /*1530*/  ST.E [R8.64], R15 ;  /* 0x0000000f08007985 */ /* 0x0007e8000c101904 */
[----:B------:R-:W4:Y:S01]  /*1540*/  LD.E R0, [R32.64] ;  /* 0x0000000420007980 */ /* 0x000f22000c101900 */
[----:B------:R-:W-:Y:S01]  /*1550*/  IMAD.MOV.U32 R13, RZ, RZ, 0x1 ;  /* 0x00000001ff0d7424 */ /* 0x000fe200078e00ff */
[----:B----4-:R-:W-:-:S04]  /*1560*/  ISETP.NE.AND P0, PT, R0, 0x10000, PT ;  /* 0x000100000000780c */ /* 0x010fc80003f05270 */
[----:B--2---:R-:W-:-:S13]  /*1570*/  ISETP.EQ.AND P0, PT, R5, 0x10000, !P0 ;  /* 0x000100000500780c */ /* 0x004fda0004702270 */
[----:B------:R-:W-:-:S04]  /*1580*/  @!P0 IMAD R0, R5, R0, RZ ;  /* 0x0000000005008224 */ /* 0x000fc800078e02ff */
[----:B------:R-:W-:-:S05]  /*1590*/  @!P0 IMAD.WIDE.U32 R4, R0, -0xffff, RZ ;  /* 0xffff000100048825 */ /* 0x000fca00078e00ff */
[----:B------:R-:W-:-:S05]  /*15a0*/  @!P0 SHF.R.U32.HI R5, RZ, 0x10, R5 ;  /* 0x00000010ff058819 */ /* 0x000fca0000011605 */
[----:B------:R-:W-:Y:S02]  /*15b0*/  @!P0 IMAD R13, R5, -0x10001, R0 ;  /* 0xfffeffff050d8824 */ /* 0x000fe400078e0200 */
[----:B------:R-:W2:Y:S04]  /*15c0*/  LD.E R5, [R8.64+0x8] ;  /* 0x0000080408057980 */ /* 0x000ea8000c101900 */
[----:B------:R4:W-:Y:S04]  /*15d0*/  ST.E [R8.64+0x4], R13 ;  /* 0x0000040d08007985 */ /* 0x0009e8000c101904 */
[----:B------:R-:W5:Y:S01]  /*15e0*/  LD.E R0, [R32.64] ;  /* 0x0000000420007980 */ /* 0x000f62000c101900 */
[----:B---3--:R-:W-:-:S02]  /*15f0*/  MOV R15, 0x1 ;  /* 0x00000001000f7802 */ /* 0x008fc40000000f00 */
[----:B-----5:R-:W-:-:S04]  /*1600*/  ISETP.NE.AND P0, PT, R0, 0x10000, PT ;  /* 0x000100000000780c */ /* 0x020fc80003f05270 */
        /* <DEDUP_REMOVED lines=8> */
[----:B------:R-:W-:Y:S01]  /*1690*/  IADD3 R3, R3, -0x4, RZ ;  /* 0xfffffffc03037810 */ /* 0x000fe20007ffe0ff */
[----:B----4-:R-:W-:Y:S01]  /*16a0*/  IMAD.MOV.U32 R13, RZ, RZ, 0x1 ;  /* 0x00000001ff0d7424 */ /* 0x010fe200078e00ff */
[----:B------:R-:W-:-:S02]  /*16b0*/  IADD3 R11, R11, 0x4, RZ ;  /* 0x000000040b0b7810 */ /* 0x000fc40007ffe0ff */
[----:B-----5:R-:W-:-:S04]  /*16c0*/  ISETP.NE.AND P0, PT, R0, 0x10000, PT ;  /* 0x000100000000780c */ /* 0x020fc80003f05270 */
[----:B--2---:R-:W-:-:S13]  /*16d0*/  ISETP.EQ.AND P0, PT, R5, 0x10000, !P0 ;  /* 0x000100000500780c */ /* 0x004fda0004702270 */
[----:B------:R-:W-:-:S04]  /*16e0*/  @!P0 IMAD R0, R5, R0, RZ ;  /* 0x0000000005008224 */ /* 0x000fc800078e02ff */
[----:B------:R-:W-:-:S05]  /*16f0*/  @!P0 IMAD.WIDE.U32 R4, R0, -0xffff, RZ ;  /* 0xffff000100048825 */ /* 0x000fca00078e00ff */
[----:B------:R-:W-:-:S05]  /*1700*/  @!P0 SHF.R.U32.HI R5, RZ, 0x10, R5 ;  /* 0x00000010ff058819 */ /* 0x000fca0000011605 */
[----:B------:R-:W-:Y:S01]  /*1710*/  @!P0 IMAD R13, R5, -0x10001, R0 ;  /* 0xfffeffff050d8824 */ /* 0x000fe200078e0200 */
[----:B------:R-:W-:-:S04]  /*1720*/  ISETP.NE.AND P0, PT, R3, RZ, PT ;  /* 0x000000ff0300720c */ /* 0x000fc80003f05270 */
[----:B------:R3:W-:Y:S09]  /*1730*/  ST.E [R8.64+0xc], R13 ;  /* 0x00000c0d08007985 */ /* 0x0007f2000c101904 */
[----:B------:R-:W-:Y:S05]  /*1740*/  @P0 BRA `(.L_x_185) ;  /* 0xfffffd2000000947 */ /* 0x000fea000383ffff */
.L_x_184:
[----:B------:R-:W-:Y:S05]  /*1750*/  BSYNC B1 ;  /* 0x0000000000017941 */ /* 0x000fea0003800000 */
.L_x_183:
[----:B------:R-:W-:Y:S05]  /*1760*/  @!P1 BRA `(.L_x_182) ;  /* 0x0000013000009947 */ /* 0x000fea0003800000 */
[----:B------:R-:W-:Y:S01]  /*1770*/  BSSY B1, `(.L_x_182) ;  /* 0x0000012000017945 */ /* 0x000fe20003800000 */
[----:B------:R-:W-:-:S04]  /*1780*/  IMAD.WIDE.U32 R6, R11, 0x4, R6 ;  /* 0x000000040b067825 */ /* 0x000fc800078e0006 */
.L_x_186:
[----:B------:R-:W-:Y:S02]  /*1790*/  ULDC.64 UR4, c[0x0][0x118] ;  /* 0x0000460000047ab9 */ /* 0x000fe40000000a00 */
[----:B------:R-:W2:Y:S04]  /*17a0*/  LD.E R0, [R32.64] ;  /* 0x0000000420007980 */ /* 0x000ea8000c101900 */
[----:B------:R-:W4:Y:S01]  /*17b0*/  LD.E R3, [R6.64] ;  /* 0x0000000406037980 */ /* 0x000f22000c101900 */
[----:B------:R-:W-:-:S02]  /*17c0*/  IADD3 R10, R10, -0x1, RZ ;  /* 0xffffffff0a0a7810 */ /* 0x000fc40007ffe0ff */
[----:B--2---:R-:W-:-:S04]  /*17d0*/  ISETP.NE.AND P0, PT, R0, 0x10000, PT ;  /* 0x000100000000780c */ /* 0x004fc80003f05270 */
[----:B----4-:R-:W-:-:S13]  /*17e0*/  ISETP.EQ.AND P0, PT, R3, 0x10000, !P0 ;  /* 0x000100000300780c */ /* 0x010fda0004702270 */
[----:B------:R-:W-:Y:S02]  /*17f0*/  @!P0 IMAD R0, R3, R0, RZ ;  /* 0x0000000003008224 */ /* 0x000fe400078e02ff */
[----:B------:R-:W-:Y:S02]  /*1800*/  IMAD.MOV.U32 R3, RZ, RZ, 0x1 ;  /* 0x00000001ff037424 */ /* 0x000fe400078e00ff */
[----:B------:R-:W-:-:S05]  /*1810*/  @!P0 IMAD.WIDE.U32 R4, R0, -0xffff, RZ ;  /* 0xffff000100048825 */ /* 0x000fca00078e00ff */
[----:B------:R-:W-:-:S05]  /*1820*/  @!P0 SHF.R.U32.HI R5, RZ, 0x10, R5 ;  /* 0x00000010ff058819 */ /* 0x000fca0000011605 */
[----:B------:R-:W-:Y:S01]  /*1830*/  @!P0 IMAD R3, R5, -0x10001, R0 ;  /* 0xfffeffff05038824 */ /* 0x000fe200078e0200 */
[----:B------:R-:W-:-:S04]  /*1840*/  ISETP.NE.AND P0, PT, R10, RZ, PT ;  /* 0x000000ff0a00720c */ /* 0x000fc80003f05270 */
[----:B------:R2:W-:Y:S02]  /*1850*/  ST.E [R6.64], R3 ;  /* 0x0000000306007985 */ /* 0x0005e4000c101904 */
[----:B--2---:R-:W-:-:S05]  /*1860*/  IADD3 R6, P1, R6, 0x4, RZ ;  /* 0x0000000406067810 */ /* 0x004fca0007f3e0ff */
[----:B------:R-:W-:Y:S02]  /*1870*/  IMAD.X R7, RZ, RZ, R7, P1 ;  /* 0x000000ffff077224 */ /* 0x000fe400008e0607 */
[----:B------:R-:W-:Y:S05]  /*1880*/  @P0 BRA `(.L_x_186) ;  /* 0xffffff0000000947 */ /* 0x000fea000383ffff */
[----:B------:R-:W-:Y:S05]  /*1890*/  BSYNC B1 ;  /* 0x0000000000017941 */ /* 0x000fea0003800000 */
.L_x_182:
[----:B------:R-:W-:Y:S05]  /*18a0*/  BSYNC B0 ;  /* 0x0000000000007941 */ /* 0x000fea0003800000 */
.L_x_165:
[----:B01-3-5:R-:W-:Y:S05]  /*18b0*/  RET.ABS.NODEC R20 0x0 ;  /* 0x0000000014007950 */ /* 0x02bfea0003e00000 */
.L_x_187:
        /* <DEDUP_REMOVED lines=12> */
.L_x_201:


//--------------------- .text._Z7end_fntPjjS_     --------------------------
	.section	.text._Z7end_fntPjjS_,"ax",@progbits
	.sectioninfo	@"SHI_REGISTERS=14"
	.align	128
        .global         _Z7end_fntPjjS_
        .type           _Z7end_fntPjjS_,@function
        .size           _Z7end_fntPjjS_,(.L_x_194 - _Z7end_fntPjjS_)
        .other          _Z7end_fntPjjS_,@"STO_CUDA_ENTRY STV_DEFAULT"
_Z7end_fntPjjS_:
.text._Z7end_fntPjjS_:
[----:B------:R-:W-:-:S02]  /*0000*/  MOV R1, c[0x0][0x28] ;  /* 0x00000a0000017a02 */ /* 0x000fc40000000f00 */
[----:B------:R-:W0:Y:S01]  /*0010*/  S2R R0, SR_CTAID.X ;  /* 0x0000000000007919 */ /* 0x000e220000002500 */
[----:B------:R-:W-:Y:S01]  /*0020*/  MOV R7, 0x4 ;  /* 0x0000000400077802 */ /* 0x000fe20000000f00 */
[----:B------:R-:W-:Y:S01]  /*0030*/  ULDC.64 UR4, c[0x0][0x118] ;  /* 0x0000460000047ab9 */ /* 0x000fe20000000a00 */
[----:B------:R-:W-:Y:S01]  /*0040*/  MOV R4, c[0x0][0x168] ;  /* 0x00005a0000047a02 */ /* 0x000fe20000000f00 */
[----:B------:R-:W0:Y:S04]  /*0050*/  S2R R3, SR_TID.X ;  /* 0x0000000000037919 */ /* 0x000e280000002100 */
[----:B------:R-:W-:-:S04]  /*0060*/  IMAD.WIDE.U32 R4, R7, R4, c[0x0][0x170] ;  /* 0x00005c0007047625 */ /* 0x000fc800078e0004 */
[----:B0-----:R-:W-:-:S05]  /*0070*/  IMAD R0, R0, c[0x0][0x0], R3 ;  /* 0x0000000000007a24 */ /* 0x001fca00078e0203 */
[----:B------:R-:W-:-:S05]  /*0080*/  SHF.L.U32 R0, R0, 0x1, RZ ;  /* 0x0000000100007819 */ /* 0x000fca00000006ff */
[----:B------:R-:W-:Y:S02]  /*0090*/  IMAD.WIDE.U32 R2, R0, R7, c[0x0][0x160] ;  /* 0x0000580000027625 */ /* 0x000fe400078e0007 */
        /* <DEDUP_REMOVED lines=8> */
[----:B------:R-:W-:Y:S02]  /*0120*/  @!P0 IMAD R11, R7, -0x10001, R0 ;  /* 0xfffeffff070b8824 */ /* 0x000fe400078e0200 */
[----:B------:R-:W2:Y:S04]  /*0130*/  LDG.E R0, [R2.64+0x4] ;  /* 0x0000040402007981 */ /* 0x000ea8000c1e1900 */
[----:B------:R-:W-:Y:S04]  /*0140*/  STG.E [R2.64], R11 ;  /* 0x0000000b02007986 */ /* 0x000fe8000c101904 */
[----:B------:R-:W3:Y:S01]  /*0150*/  LDG.E R7, [R4.64] ;  /* 0x0000000404077981 */ /* 0x000ee2000c1e1900 */
[----:B------:R-:W-:-:S02]  /*0160*/  MOV R9, 0x1 ;  /* 0x0000000100097802 */ /* 0x000fc40000000f00 */
        /* <DEDUP_REMOVED lines=8> */
.L_x_188:
        /* <DEDUP_REMOVED lines=9> */
.L_x_194:


//--------------------- .text._Z5fnt_iPjjbS_      --------------------------
	.section	.text._Z5fnt_iPjjbS_,"ax",@progbits
	.sectioninfo	@"SHI_REGISTERS=14"
	.align	128
        .global         _Z5fnt_iPjjbS_
        .type           _Z5fnt_iPjjbS_,@function
        .size           _Z5fnt_iPjjbS_,(.L_x_193 - _Z5fnt_iPjjbS_)
        .other          _Z5fnt_iPjjbS_,@"STO_CUDA_ENTRY STV_DEFAULT"
_Z5fnt_iPjjbS_:
.text._Z5fnt_iPjjbS_:
[----:B------:R-:W-:-:S02]  /*0000*/  MOV R1, c[0x0][0x28] ;  /* 0x00000a0000017a02 */ /* 0x000fc40000000f00 */
[----:B------:R-:W0:Y:S01]  /*0010*/  S2R R0, SR_CTAID.X ;  /* 0x0000000000007919 */ /* 0x000e220000002500 */
[----:B------:R-:W-:Y:S01]  /*0020*/  ULDC UR4, c[0x0][0x168] ;  /* 0x00005a0000047ab9 */ /* 0x000fe20000000800 */
[----:B------:R-:W-:Y:S01]  /*0030*/  IMAD.MOV.U32 R5, RZ, RZ, 0x4 ;  /* 0x00000004ff057424 */ /* 0x000fe200078e00ff */
[----:B------:R-:W-:Y:S01]  /*0040*/  UMOV UR5, 0x1 ;  /* 0x0000000100057882 */ /* 0x000fe20000000000 */
[----:B------:R-:W0:Y:S01]  /*0050*/  S2R R3, SR_TID.X ;  /* 0x0000000000037919 */ /* 0x000e220000002100 */
[----:B------:R-:W-:Y:S02]  /*0060*/  USHF.L.U32 UR5, UR5, UR4, URZ ;  /* 0x0000000405057299 */ /* 0x000fe4000800063f */
[----:B------:R-:W-:Y:S02]  /*0070*/  UIADD3 UR4, UR4, 0x1, URZ ;  /* 0x0000000104047890 */ /* 0x000fe4000fffe03f */
[----:B------:R-:W-:Y:S02]  /*0080*/  UIADD3 UR7, UR5, -0x1, URZ ;  /* 0xffffffff05077890 */ /* 0x000fe4000fffe03f */
[----:B------:R-:W-:-:S02]  /*0090*/  ULDC.S8 UR6, c[0x0][0x16c] ;  /* 0x00005b0000067ab9 */ /* 0x000fc40000000200 */
[----:B------:R-:W-:Y:S01]  /*00a0*/  UIMAD UR6, UR6, 0xffff, UR7 ;  /* 0x0000ffff060678a4 */ /* 0x000fe2000f8e0207 */
[----:B0-----:R-:W-:-:S05]  /*00b0*/  IMAD R0, R0, c[0x0][0x0], R3 ;  /* 0x0000000000007a24 */ /* 0x001fca00078e0203 */
[----:B------:R-:W-:Y:S02]  /*00c0*/  SHF.R.U32.HI R2, RZ, c[0x0][0x168], R0 ;  /* 0x00005a00ff027a19 */ /* 0x000fe40000011600 */
[----:B------:R-:W-:Y:S02]  /*00d0*/  LOP3.LUT R3, R0, UR7, RZ, 0xc0, !PT ;  /* 0x0000000700037c12 */ /* 0x000fe4000f8ec0ff */
[----:B------:R-:W-:Y:S02]  /*00e0*/  SHF.L.U32 R2, R2, UR4, RZ ;  /* 0x0000000402027c19 */ /* 0x000fe400080006ff */
[----:B------:R-:W-:-:S03]  /*00f0*/  IADD3 R6, R3, UR6, RZ ;  /* 0x0000000603067c10 */ /* 0x000fc6000fffe0ff */
[----:B------:R-:W-:Y:S02]  /*0100*/  IMAD.IADD R4, R2, 0x1, R3 ;  /* 0x0000000102047824 */ /* 0x000fe400078e0203 */
[----:B------:R-:W-:-:S03]  /*0110*/  IMAD.WIDE.U32 R6, R6, R5, c[0x0][0x170] ;  /* 0x00005c0006067625 */ /* 0x000fc600078e0005 */
[----:B------:R-:W-:Y:S01]  /*0120*/  IADD3 R2, R4, UR5, RZ ;  /* 0x0000000504027c10 */ /* 0x000fe2000fffe0ff */
[----:B------:R-:W-:Y:S02]  /*0130*/  ULDC.64 UR4, c[0x0][0x118] ;  /* 0x0000460000047ab9 */ /* 0x000fe40000000a00 */
[----:B------:R-:W2:Y:S02]  /*0140*/  LDG.E R7, [R6.64] ;  /* 0x0000000406077981 */ /* 0x000ea4000c1e1900 */
[----:B------:R-:W-:-:S05]  /*0150*/  IMAD.WIDE.U32 R2, R2, R5, c[0x0][0x160] ;  /* 0x0000580002027625 */ /* 0x000fca00078e0005 */
[----:B------:R-:W3:Y:S01]  /*0160*/  LDG.E R8, [R2.64] ;  /* 0x0000000402087981 */ /* 0x000ee2000c1e1900 */
[----:B------:R-:W-:-:S05]  /*0170*/  IMAD.WIDE.U32 R4, R4, R5, c[0x0][0x160] ;  /* 0x0000580004047625 */ /* 0x000fca00078e0005 */
[----:B------:R-:W4:Y:S01]  /*0180*/  LDG.E R0, [R4.64] ;  /* 0x0000000404007981 */ /* 0x000f22000c1e1900 */
[----:B------:R-:W-:Y:S02]  /*0190*/  MOV R11, 0x1 ;  /* 0x00000001000b7802 */ /* 0x000fe40000000f00 */
[----:B--2---:R-:W-:-:S04]  /*01a0*/  ISETP.NE.AND P0, PT, R7, 0x10000, PT ;  /* 0x000100000700780c */ /* 0x004fc80003f05270 */
[----:B---3--:R-:W-:-:S13]  /*01b0*/  ISETP.EQ.AND P0, PT, R8, 0x10000, !P0 ;  /* 0x000100000800780c */ /* 0x008fda0004702270 */
[----:B------:R-:W-:-:S04]  /*01c0*/  @!P0 IMAD R10, R8, R7, RZ ;  /* 0x00000007080a8224 */ /* 0x000fc800078e02ff */
[----:B------:R-:W-:-:S05]  /*01d0*/  @!P0 IMAD.WIDE.U32 R8, R10, -0xffff, RZ ;  /* 0xffff00010a088825 */ /* 0x000fca00078e00ff */
[----:B------:R-:W-:-:S05]  /*01e0*/  @!P0 SHF.R.U32.HI R9, RZ, 0x10, R9 ;  /* 0x00000010ff098819 */ /* 0x000fca0000011609 */
[----:B------:R-:W-:-:S05]  /*01f0*/  @!P0 IMAD R11, R9, -0x10001, R10 ;  /* 0xfffeffff090b8824 */ /* 0x000fca00078e020a */
        /* <DEDUP_REMOVED lines=9> */
[----:B------:R-:W-:Y:S01]  /*0290*/  STG.E [R2.64], R9 ;  /* 0x0000000902007986 */ /* 0x000fe2000c101904 */
[----:B------:R-:W-:Y:S05]  /*02a0*/  EXIT ;  /* 0x000000000000794d */ /* 0x000fea0003800000 */
.L_x_189:
        /* <DEDUP_REMOVED lines=13> */
.L_x_193:


//--------------------- .text._Z7pre_fntPjS_jS_   --------------------------
	.section	.text._Z7pre_fntPjS_jS_,"ax",@progbits
	.sectioninfo	@"SHI_REGISTERS=10"
	.align	128
        .global         _Z7pre_fntPjS_jS_
        .type           _Z7pre_fntPjS_jS_,@function
        .size           _Z7pre_fntPjS_jS_,(.L_x_192 - _Z7pre_fntPjS_jS_)
        .other          _Z7pre_fntPjS_jS_,@"STO_CUDA_ENTRY STV_DEFAULT"
_Z7pre_fntPjS_jS_:
.text._Z7pre_fntPjS_jS_:
[----:B------:R-:W-:-:S02]  /*0000*/  MOV R1, c[0x0][0x28] ;  /* 0x00000a0000017a02 */ /* 0x000fc40000000f00 */
[----:B------:R-:W0:Y:S01]  /*0010*/  S2R R2, SR_CTAID.X ;  /* 0x0000000000027919 */ /* 0x000e220000002500 */
[----:B------:R-:W-:Y:S01]  /*0020*/  MOV R7, 0x4 ;  /* 0x0000000400077802 */ /* 0x000fe20000000f00 */
[----:B------:R-:W-:Y:S02]  /*0030*/  ULDC.64 UR4, c[0x0][0x118] ;  /* 0x0000460000047ab9 */ /* 0x000fe40000000a00 */
[----:B------:R-:W0:Y:S02]  /*0040*/  S2R R3, SR_TID.X ;  /* 0x0000000000037919 */ /* 0x000e240000002100 */
[----:B0-----:R-:W-:-:S05]  /*0050*/  IMAD R2, R2, c[0x0][0x0], R3 ;  /* 0x0000000002027a24 */ /* 0x001fca00078e0203 */
[C---:B------:R-:W-:Y:S01]  /*0060*/  IADD3 R4, R2.reuse, c[0x0][0x170], RZ ;  /* 0x00005c0002047a10 */ /* 0x040fe20007ffe0ff */
[----:B------:R-:W-:-:S04]  /*0070*/  IMAD.WIDE.U32 R2, R2, R7, c[0x0][0x160] ;  /* 0x0000580002027625 */ /* 0x000fc800078e0007 */
[-C--:B------:R-:W-:Y:S02]  /*0080*/  IMAD.WIDE.U32 R4, R4, R7.reuse, c[0x0][0x178] ;  /* 0x00005e0004047625 */ /* 0x080fe400078e0007 */
[----:B------:R-:W2:Y:S04]  /*0090*/  LDG.E R3, [R2.64] ;  /* 0x0000000402037981 */ /* 0x000ea8000c1e1900 */
[----:B------:R-:W3:Y:S02]  /*00a0*/  LDG.E R4, [R4.64] ;  /* 0x0000000404047981 */ /* 0x000ee4000c1e1900 */
[----:B---3--:R-:W-:-:S05]  /*00b0*/  IMAD.WIDE.U32 R6, R4, R7, c[0x0][0x168] ;  /* 0x00005a0004067625 */ /* 0x008fca00078e0007 */
[----:B--2---:R-:W-:Y:S01]  /*00c0*/  STG.E [R6.64], R3 ;  /* 0x0000000306007986 */ /* 0x004fe2000c101904 */
[----:B------:R-:W-:Y:S05]  /*00d0*/  EXIT ;  /* 0x000000000000794d */ /* 0x000fea0003800000 */
.L_x_190:
        /* <DEDUP_REMOVED lines=10> */
.L_x_192:


//--------------------- .nv.global                --------------------------
	.section	.nv.global,"aw",@"SHT_CUDA_GLOBAL"
	.align	8
.nv.global:
	.weak		_ZTVSt9exception
	.type		_ZTVSt9exception,@"STT_CUDA_OBJECT"
	.size		_ZTVSt9exception,(_ZTVNSt8ios_base7failureE - _ZTVSt9exception)
	.other		_ZTVSt9exception,@"STO_CUDA_GLOBAL STV_DEFAULT"
_ZTVSt9exception:
	.zero		40
	.weak		_ZTVNSt8ios_base7failureE
	.type		_ZTVNSt8ios_base7failureE,@"STT_CUDA_OBJECT"
	.size		_ZTVNSt8ios_base7failureE,(_ZTVSt13_System_error - _ZTVNSt8ios_base7failureE)
	.other		_ZTVNSt8ios_base7failureE,@"STO_CUDA_GLOBAL STV_DEFAULT"
_ZTVNSt8ios_base7failureE:
	.zero		40
	.weak		_ZTVSt13_System_error
	.type		_ZTVSt13_System_error,@"STT_CUDA_OBJECT"
	.size		_ZTVSt13_System_error,(_ZTVSt20bad_array_new_length - _ZTVSt13_System_error)
	.other		_ZTVSt13_System_error,@"STO_CUDA_GLOBAL STV_DEFAULT"
_ZTVSt13_System_error:
	.zero		40
	.weak		_ZTVSt20bad_array_new_length
	.type		_ZTVSt20bad_array_new_length,@"STT_CUDA_OBJECT"
	.size		_ZTVSt20bad_array_new_length,(_ZTVSt9bad_alloc - _ZTVSt20bad_array_new_length)
	.other		_ZTVSt20bad_array_new_length,@"STO_CUDA_GLOBAL STV_DEFAULT"
_ZTVSt20bad_array_new_length:
	.zero		40
	.weak		_ZTVSt9bad_alloc
	.type		_ZTVSt9bad_alloc,@"STT_CUDA_OBJECT"
	.size		_ZTVSt9bad_alloc,(_ZTVSt12system_error - _ZTVSt9bad_alloc)
	.other		_ZTVSt9bad_alloc,@"STO_CUDA_GLOBAL STV_DEFAULT"
_ZTVSt9bad_alloc:
	.zero		40
	.weak		_ZTVSt12system_error
	.type		_ZTVSt12system_error,@"STT_CUDA_OBJECT"
	.size		_ZTVSt12system_error,(_ZTVSt13runtime_error - _ZTVSt12system_error)
	.other		_ZTVSt12system_error,@"STO_CUDA_GLOBAL STV_DEFAULT"
_ZTVSt12system_error:
	.zero		40
	.weak		_ZTVSt13runtime_error
	.type		_ZTVSt13runtime_error,@"STT_CUDA_OBJECT"
	.size		_ZTVSt13runtime_error,(_ZTVSt8bad_cast - _ZTVSt13runtime_error)
	.other		_ZTVSt13runtime_error,@"STO_CUDA_GLOBAL STV_DEFAULT"
_ZTVSt13runtime_error:
	.zero		40
	.weak		_ZTVSt8bad_cast
	.type		_ZTVSt8bad_cast,@"STT_CUDA_OBJECT"
	.size		_ZTVSt8bad_cast,(_ZTVSt11_Facet_base - _ZTVSt8bad_cast)
	.other		_ZTVSt8bad_cast,@"STO_CUDA_GLOBAL STV_DEFAULT"
_ZTVSt8bad_cast:
	.zero		40
	.weak		_ZTVSt11_Facet_base
	.type		_ZTVSt11_Facet_base,@"STT_CUDA_OBJECT"
	.size		_ZTVSt11_Facet_base,(_ZTVSt10ctype_base - _ZTVSt11_Facet_base)
	.other		_ZTVSt11_Facet_base,@"STO_CUDA_GLOBAL STV_DEFAULT"
_ZTVSt11_Facet_base:
	.zero		48
	.weak		_ZTVSt10ctype_base
	.type		_ZTVSt10ctype_base,@"STT_CUDA_OBJECT"
	.size		_ZTVSt10ctype_base,(_ZTVNSt6locale5facetE - _ZTVSt10ctype_base)
	.other		_ZTVSt10ctype_base,@"STO_CUDA_GLOBAL STV_DEFAULT"
_ZTVSt10ctype_base:
	.zero		48
	.weak		_ZTVNSt6locale5facetE
	.type		_ZTVNSt6locale5facetE,@"STT_CUDA_OBJECT"
	.size		_ZTVNSt6locale5facetE,(_ZTVSt25_Iostream_error_category2 - _ZTVNSt6locale5facetE)
	.other		_ZTVNSt6locale5facetE,@"STO_CUDA_GLOBAL STV_DEFAULT"
_ZTVNSt6locale5facetE:
	.zero		48
	.weak		_ZTVSt25_Iostream_error_category2
	.type		_ZTVSt25_Iostream_error_category2,@"STT_CUDA_OBJECT"
	.size		_ZTVSt25_Iostream_error_category2,(_ZTVSt7num_putIcSt19ostreambuf_iteratorIcSt11char_traitsIcEEE - _ZTVSt25_Iostream_error_category2)
	.other		_ZTVSt25_Iostream_error_category2,@"STO_CUDA_GLOBAL STV_DEFAULT"
_ZTVSt25_Iostream_error_category2:
	.zero		72
	.weak		_ZTVSt7num_putIcSt19ostreambuf_iteratorIcSt11char_traitsIcEEE
	.type		_ZTVSt7num_putIcSt19ostreambuf_iteratorIcSt11char_traitsIcEEE,@"STT_CUDA_OBJECT"
	.size		_ZTVSt7num_putIcSt19ostreambuf_iteratorIcSt11char_traitsIcEEE,(_ZTVSt5ctypeIcE - _ZTVSt7num_putIcSt19ostreambuf_iteratorIcSt11char_traitsIcEEE)
	.other		_ZTVSt7num_putIcSt19ostreambuf_iteratorIcSt11char_traitsIcEEE,@"STO_CUDA_GLOBAL STV_DEFAULT"
_ZTVSt7num_putIcSt19ostreambuf_iteratorIcSt11char_traitsIcEEE:
	.zero		112
	.weak		_ZTVSt5ctypeIcE
	.type		_ZTVSt5ctypeIcE,@"STT_CUDA_OBJECT"
	.size		_ZTVSt5ctypeIcE,(.L_11 - _ZTVSt5ctypeIcE)
	.other		_ZTVSt5ctypeIcE,@"STO_CUDA_GLOBAL STV_DEFAULT"
_ZTVSt5ctypeIcE:
	.zero		112
.L_11:


//--------------------- SYMBOLS --------------------------

	.type		cudaGetParameterBufferV2,@function
	.type		cudaLaunchDeviceV2,@function
	.type		cudaStreamCreateWithFlags,@function
	.type		cudaStreamDestroy,@function
